	.target	sm_100a

	.elftype	@"ET_EXEC"


//--------------------- .note.nv.tkinfo           --------------------------
	.section	.note.nv.tkinfo,"",@"SHT_NOTE"
	.sectionflags	@"SHF_NOTE_NV_TKINFO"
	.tkinfo
        /*0018*/ 	.word	0x00000081
        /*0030*/ 	.string	""
        /*0030*/ 	.string	"ptxas-blackwell"
        /*0030*/ 	.string	"Cuda compilation tools, release 12.9, V12.9.86"
        /*0030*/ 	.string	"Build cuda_12.9.r12.9/compiler.36037853_0"
        /*0030*/ 	.string	"-v  -suppress-debug-info  -lineinfo  -arch sm_100a "



//--------------------- .note.nv.cuver            --------------------------
	.section	.note.nv.cuver,"",@"SHT_NOTE"
	.sectionflags	@"SHF_NOTE_NV_CUVER"
        /*0018*/ 	.short	0x0001
        /*001a*/ 	.short	0x0064
        /*001c*/ 	.short	0x0001
        /*001e*/ 	.short	0x0000
        /*0020*/ 	.short	0x0001
        /*0022*/ 	.short	0x0000


//--------------------- .nv.info                  --------------------------
	.section	.nv.info,"",@"SHT_CUDA_INFO"
	.align	4


	//----- nvinfo : EIATTR_REGCOUNT
	.align		4
        /*0000*/ 	.byte	0x04, 0x2f
        /*0002*/ 	.short	(.L_4 - .L_3)
	.align		4
.L_3:
        /*0004*/ 	.word	index@(gluon_tcgen05)
        /*0008*/ 	.word	0x00000027


	//----- nvinfo : EIATTR_FRAME_SIZE
	.align		4
.L_4:
        /*000c*/ 	.byte	0x04, 0x11
        /*000e*/ 	.short	(.L_6 - .L_5)
	.align		4
.L_5:
        /*0010*/ 	.word	index@($__internal_2_$__cuda_sm10x_tcgen05_guardrail_trap_unallocated_columns_being_dealloced)
        /*0014*/ 	.word	0x00000000


	//----- nvinfo : EIATTR_FRAME_SIZE
	.align		4
.L_6:
        /*0018*/ 	.byte	0x04, 0x11
        /*001a*/ 	.short	(.L_8 - .L_7)
	.align		4
.L_7:
        /*001c*/ 	.word	index@($__internal_1_$__cuda_sm10x_tcgen05_guardrail_trap_phase_invalid_during_alloc)
        /*0020*/ 	.word	0x00000000


	//----- nvinfo : EIATTR_FRAME_SIZE
	.align		4
.L_8:
        /*0024*/ 	.byte	0x04, 0x11
        /*0026*/ 	.short	(.L_10 - .L_9)
	.align		4
.L_9:
        /*0028*/ 	.word	index@($__internal_0_$__cuda_sm10x_tcgen05_guardrail_trap_col_being_dealloced_not_returned_by_alloc)
        /*002c*/ 	.word	0x00000000


	//----- nvinfo : EIATTR_FRAME_SIZE
	.align		4
.L_10:
        /*0030*/ 	.byte	0x04, 0x11
        /*0032*/ 	.short	(.L_12 - .L_11)
	.align		4
.L_11:
        /*0034*/ 	.word	index@(gluon_tcgen05)
        /*0038*/ 	.word	0x00000000


	//----- nvinfo : EIATTR_MIN_STACK_SIZE
	.align		4
.L_12:
        /*003c*/ 	.byte	0x04, 0x12
        /*003e*/ 	.short	(.L_14 - .L_13)
	.align		4
.L_13:
        /*0040*/ 	.word	index@(gluon_tcgen05)
        /*0044*/ 	.word	0x00000000
.L_14:


//--------------------- .nv.info.gluon_tcgen05    --------------------------
	.section	.nv.info.gluon_tcgen05,"",@"SHT_CUDA_INFO"
	.sectionflags	@""
	.align	4


	//----- nvinfo : EIATTR_CUDA_API_VERSION
	.align		4
        /*0000*/ 	.byte	0x04, 0x37
        /*0002*/ 	.short	(.L_16 - .L_15)
.L_15:
        /*0004*/ 	.word	0x00000081


	//----- nvinfo : EIATTR_KPARAM_INFO
	.align		4
.L_16:
        /*0008*/ 	.byte	0x04, 0x17
        /*000a*/ 	.short	(.L_18 - .L_17)
.L_17:
        /*000c*/ 	.word	0x00000000
        /*0010*/ 	.short	0x000a
        /*0012*/ 	.short	0x0048
        /*0014*/ 	.byte	0x00, 0xf4, 0x21, 0x00


	//----- nvinfo : EIATTR_KPARAM_INFO
	.align		4
.L_18:
        /*0018*/ 	.byte	0x04, 0x17
        /*001a*/ 	.short	(.L_20 - .L_19)
.L_19:
        /*001c*/ 	.word	0x00000000
        /*0020*/ 	.short	0x0009
        /*0022*/ 	.short	0x0040
        /*0024*/ 	.byte	0x00, 0xf4, 0x21, 0x00


	//----- nvinfo : EIATTR_KPARAM_INFO
	.align		4
.L_20:
        /*0028*/ 	.byte	0x04, 0x17
        /*002a*/ 	.short	(.L_22 - .L_21)
.L_21:
        /*002c*/ 	.word	0x00000000
        /*0030*/ 	.short	0x0008
        /*0032*/ 	.short	0x0038
        /*0034*/ 	.byte	0x00, 0xf0, 0x21, 0x00


	//----- nvinfo : EIATTR_KPARAM_INFO
	.align		4
.L_22:
        /*0038*/ 	.byte	0x04, 0x17
        /*003a*/ 	.short	(.L_24 - .L_23)
.L_23:
        /*003c*/ 	.word	0x00000000
        /*0040*/ 	.short	0x0007
        /*0042*/ 	.short	0x0030
        /*0044*/ 	.byte	0x00, 0xf0, 0x21, 0x00


	//----- nvinfo : EIATTR_KPARAM_INFO
	.align		4
.L_24:
        /*0048*/ 	.byte	0x04, 0x17
        /*004a*/ 	.short	(.L_26 - .L_25)
.L_25:
        /*004c*/ 	.word	0x00000000
        /*0050*/ 	.short	0x0006
        /*0052*/ 	.short	0x0028
        /*0054*/ 	.byte	0x00, 0xf0, 0x21, 0x00


	//----- nvinfo : EIATTR_KPARAM_INFO
	.align		4
.L_26:
        /*0058*/ 	.byte	0x04, 0x17
        /*005a*/ 	.short	(.L_28 - .L_27)
.L_27:
        /*005c*/ 	.word	0x00000000
        /*0060*/ 	.short	0x0005
        /*0062*/ 	.short	0x0020
        /*0064*/ 	.byte	0x00, 0xf0, 0x11, 0x00


	//----- nvinfo : EIATTR_KPARAM_INFO
	.align		4
.L_28:
        /*0068*/ 	.byte	0x04, 0x17
        /*006a*/ 	.short	(.L_30 - .L_29)
.L_29:
        /*006c*/ 	.word	0x00000000
        /*0070*/ 	.short	0x0004
        /*0072*/ 	.short	0x001c
        /*0074*/ 	.byte	0x00, 0xf0, 0x11, 0x00


	//----- nvinfo : EIATTR_KPARAM_INFO
	.align		4
.L_30:
        /*0078*/ 	.byte	0x04, 0x17
        /*007a*/ 	.short	(.L_32 - .L_31)
.L_31:
        /*007c*/ 	.word	0x00000000
        /*0080*/ 	.short	0x0003
        /*0082*/ 	.short	0x0018
        /*0084*/ 	.byte	0x00, 0xf0, 0x11, 0x00


	//----- nvinfo : EIATTR_KPARAM_INFO
	.align		4
.L_32:
        /*0088*/ 	.byte	0x04, 0x17
        /*008a*/ 	.short	(.L_34 - .L_33)
.L_33:
        /*008c*/ 	.word	0x00000000
        /*0090*/ 	.short	0x0002
        /*0092*/ 	.short	0x0010
        /*0094*/ 	.byte	0x00, 0xf4, 0x21, 0x00


	//----- nvinfo : EIATTR_KPARAM_INFO
	.align		4
.L_34:
        /*0098*/ 	.byte	0x04, 0x17
        /*009a*/ 	.short	(.L_36 - .L_35)
.L_35:
        /*009c*/ 	.word	0x00000000
        /*00a0*/ 	.short	0x0001
        /*00a2*/ 	.short	0x0008
        /*00a4*/ 	.byte	0x00, 0xf4, 0x21, 0x00


	//----- nvinfo : EIATTR_KPARAM_INFO
	.align		4
.L_36:
        /*00a8*/ 	.byte	0x04, 0x17
        /*00aa*/ 	.short	(.L_38 - .L_37)
.L_37:
        /*00ac*/ 	.word	0x00000000
        /*00b0*/ 	.short	0x0000
        /*00b2*/ 	.short	0x0000
        /*00b4*/ 	.byte	0x00, 0xf4, 0x21, 0x00


	//----- nvinfo : EIATTR_AT_ENTRY_FRAGMENTS
	.align		4
.L_38:
        /*00b8*/ 	.byte	0x04, 0x4f
        /*00ba*/ 	.short	(.L_40 - .L_39)


	//   ....[0]....
.L_39:
        /*00bc*/ 	.word	0x00000004


	//----- nvinfo : EIATTR_RESERVED_SMEM_USED
	.align		4
.L_40:
        /*00c0*/ 	.byte	0x01, 0x41
	.zero		2


	//----- nvinfo : EIATTR_SPARSE_MMA_MASK
	.align		4
        /*00c4*/ 	.byte	0x03, 0x50
        /*00c6*/ 	.short	0x0000


	//----- nvinfo : EIATTR_TCGEN05_1CTA_USED
	.align		4
        /*00c8*/ 	.byte	0x01, 0x51
	.zero		2


	//----- nvinfo : EIATTR_MAXREG_COUNT
	.align		4
        /*00cc*/ 	.byte	0x03, 0x1b
        /*00ce*/ 	.short	0x00ff


	//----- nvinfo : EIATTR_NUM_BARRIERS
	.align		4
        /*00d0*/ 	.byte	0x02, 0x4c
        /*00d2*/ 	.byte	0x01
	.zero		1


	//----- nvinfo : EIATTR_INT_WARP_WIDE_INSTR_OFFSETS
	.align		4
        /*00d4*/ 	.byte	0x04, 0x31
        /*00d6*/ 	.short	(.L_42 - .L_41)


	//   ....[0]....
.L_41:
        /*00d8*/ 	.word	0x00001730


	//   ....[1]....
        /*00dc*/ 	.word	0x00001750


	//   ....[2]....
        /*00e0*/ 	.word	0x000017d0


	//   ....[3]....
        /*00e4*/ 	.word	0x000018f0


	//   ....[4]....
        /*00e8*/ 	.word	0x00001960


	//   ....[5]....
        /*00ec*/ 	.word	0x00001970


	//   ....[6]....
        /*00f0*/ 	.word	0x00001980


	//   ....[7]....
        /*00f4*/ 	.word	0x00001d40


	//   ....[8]....
        /*00f8*/ 	.word	0x00001d50


	//   ....[9]....
        /*00fc*/ 	.word	0x00001e90


	//   ....[10]....
        /*0100*/ 	.word	0x00001ee0


	//   ....[11]....
        /*0104*/ 	.word	0x00001ef0


	//   ....[12]....
        /*0108*/ 	.word	0x00001f30


	//   ....[13]....
        /*010c*/ 	.word	0x00002180


	//   ....[14]....
        /*0110*/ 	.word	0x00002190


	//   ....[15]....
        /*0114*/ 	.word	0x000023c0


	//   ....[16]....
        /*0118*/ 	.word	0x000023d0


	//   ....[17]....
        /*011c*/ 	.word	0x00002740


	//   ....[18]....
        /*0120*/ 	.word	0x00002790


	//----- nvinfo : EIATTR_COOP_GROUP_MASK_REGIDS
	.align		4
.L_42:
        /*0124*/ 	.byte	0x04, 0x29
        /*0126*/ 	.short	(.L_44 - .L_43)


	//   ....[0]....
.L_43:
        /*0128*/ 	.word	0xffffffff


	//   ....[1]....
        /*012c*/ 	.word	0xffffffff


	//   ....[2]....
        /*0130*/ 	.word	0xffffffff


	//   ....[3]....
        /*0134*/ 	.word	0xffffffff


	//   ....[4]....
        /*0138*/ 	.word	0xffffffff


	//   ....[5]....
        /*013c*/ 	.word	0xffffffff


	//   ....[6]....
        /*0140*/ 	.word	0xffffffff


	//   ....[7]....
        /*0144*/ 	.word	0xffffffff


	//   ....[8]....
        /*0148*/ 	.word	0xffffffff


	//   ....[9]....
        /*014c*/ 	.word	0xffffffff


	//----- nvinfo : EIATTR_COOP_GROUP_INSTR_OFFSETS
	.align		4
.L_44:
        /*0150*/ 	.byte	0x04, 0x28
        /*0152*/ 	.short	(.L_46 - .L_45)


	//   ....[0]....
.L_45:
        /*0154*/ 	.word	0x00000050


	//   ....[1]....
        /*0158*/ 	.word	0x00000310


	//   ....[2]....
        /*015c*/ 	.word	0x00000500


	//   ....[3]....
        /*0160*/ 	.word	0x000009c0


	//   ....[4]....
        /*0164*/ 	.word	0x00000b00


	//   ....[5]....
        /*0168*/ 	.word	0x00000fb0


	//   ....[6]....
        /*016c*/ 	.word	0x000010f0


	//   ....[7]....
        /*0170*/ 	.word	0x000015e0


	//   ....[8]....
        /*0174*/ 	.word	0x000025d0


	//   ....[9]....
        /*0178*/ 	.word	0x00002840


	//----- nvinfo : EIATTR_VRC_CTA_INIT_COUNT
	.align		4
.L_46:
        /*017c*/ 	.byte	0x02, 0x4a
        /*017e*/ 	.byte	0x80
	.zero		1


	//----- nvinfo : EIATTR_MBARRIER_INSTR_OFFSETS
	.align		4
        /*0180*/ 	.byte	0x04, 0x39
        /*0182*/ 	.short	(.L_48 - .L_47)


	//   ....[0]....
.L_47:
        /*0184*/ 	.word	0x000017f0
        /*0188*/ 	.word	0x000000ff
        /*018c*/ 	.word	0x0000c000
        /*0190*/ 	.short	0x0100
        /*0192*/ 	.byte	0x08
	.zero		1


	//   ....[1]....
        /*0194*/ 	.word	0x00001800
        /*0198*/ 	.word	0x000000ff
        /*019c*/ 	.word	0x0000c010
        /*01a0*/ 	.short	0x0100
        /*01a2*/ 	.byte	0x08
	.zero		1


	//   ....[2]....
        /*01a4*/ 	.word	0x00001b40
        /*01a8*/ 	.word	0x000000ff
        /*01ac*/ 	.word	0x0000c000
        /*01b0*/ 	.short	0x010a
        /*01b2*/ 	.byte	0x08
	.zero		1


	//   ....[3]....
        /*01b4*/ 	.word	0x00001da0
        /*01b8*/ 	.word	0x000000ff
        /*01bc*/ 	.word	0x0000c010
        /*01c0*/ 	.short	0x010a
        /*01c2*/ 	.byte	0x08
	.zero		1


	//   ....[4]....
        /*01c4*/ 	.word	0x00001fa0
        /*01c8*/ 	.word	0x000000ff
        /*01cc*/ 	.word	0x0000c000
        /*01d0*/ 	.short	0x010a
        /*01d2*/ 	.byte	0x08
	.zero		1


	//   ....[5]....
        /*01d4*/ 	.word	0x000021d0
        /*01d8*/ 	.word	0x000000ff
        /*01dc*/ 	.word	0x0000c010
        /*01e0*/ 	.short	0x010a
        /*01e2*/ 	.byte	0x08
	.zero		1


	//   ....[6]....
        /*01e4*/ 	.word	0x00002260
        /*01e8*/ 	.word	0x000000ff
        /*01ec*/ 	.word	0x0000c000
        /*01f0*/ 	.short	0x0108
        /*01f2*/ 	.byte	0x08
	.zero		1


	//   ....[7]....
        /*01f4*/ 	.word	0x00002270
        /*01f8*/ 	.word	0x000000ff
        /*01fc*/ 	.word	0x0000c010
        /*0200*/ 	.short	0x0108
        /*0202*/ 	.byte	0x08
	.zero		1


	//   ....[8]....
        /*0204*/ 	.word	0x00002860
        /*0208*/ 	.word	0x000000ff
        /*020c*/ 	.word	0x0000c000
        /*0210*/ 	.short	0x010a
        /*0212*/ 	.byte	0x08
	.zero		1


	//   ....[9]....
        /*0214*/ 	.word	0x00002890
        /*0218*/ 	.word	0x000000ff
        /*021c*/ 	.word	0x0000c010
        /*0220*/ 	.short	0x010a
        /*0222*/ 	.byte	0x08
	.zero		1


	//   ....[10]....
        /*0224*/ 	.word	0x000028c0
        /*0228*/ 	.word	0x000000ff
        /*022c*/ 	.word	0x0000c000
        /*0230*/ 	.short	0x010a
        /*0232*/ 	.byte	0x08
	.zero		1


	//   ....[11]....
        /*0234*/ 	.word	0x000028f0
        /*0238*/ 	.word	0x000000ff
        /*023c*/ 	.word	0x0000c010
        /*0240*/ 	.short	0x010a
        /*0242*/ 	.byte	0x08
	.zero		1


	//----- nvinfo : EIATTR_NUM_MBARRIERS
	.align		4
.L_48:
        /*0244*/ 	.byte	0x03, 0x38
        /*0246*/ 	.short	0x0002


	//----- nvinfo : EIATTR_EXIT_INSTR_OFFSETS
	.align		4
        /*0248*/ 	.byte	0x04, 0x1c
        /*024a*/ 	.short	(.L_50 - .L_49)


	//   ....[0]....
.L_49:
        /*024c*/ 	.word	0x00002850


	//----- nvinfo : EIATTR_REQNTID
	.align		4
.L_50:
        /*0250*/ 	.byte	0x04, 0x10
        /*0252*/ 	.short	(.L_52 - .L_51)
.L_51:
        /*0254*/ 	.word	0x00000100
        /*0258*/ 	.word	0x00000001
        /*025c*/ 	.word	0x00000001


	//----- nvinfo : EIATTR_CRS_STACK_SIZE
	.align		4
.L_52:
        /*0260*/ 	.byte	0x04, 0x1e
        /*0262*/ 	.short	(.L_54 - .L_53)
.L_53:
        /*0264*/ 	.word	0x00000000


	//----- nvinfo : EIATTR_CBANK_PARAM_SIZE
	.align		4
.L_54:
        /*0268*/ 	.byte	0x03, 0x19
        /*026a*/ 	.short	0x0050


	//----- nvinfo : EIATTR_PARAM_CBANK
	.align		4
        /*026c*/ 	.byte	0x04, 0x0a
        /*026e*/ 	.short	(.L_56 - .L_55)
	.align		4
.L_55:
        /*0270*/ 	.word	index@(.nv.constant0.gluon_tcgen05)
        /*0274*/ 	.short	0x0380
        /*0276*/ 	.short	0x0050


	//----- nvinfo : EIATTR_SW_WAR
	.align		4
.L_56:
        /*0278*/ 	.byte	0x04, 0x36
        /*027a*/ 	.short	(.L_58 - .L_57)
.L_57:
        /*027c*/ 	.word	0x00000008
.L_58:


//--------------------- .nv.compat                --------------------------
	.section	.nv.compat,"",@"SHT_CUDA_COMPAT_INFO"
	.align	4
        /*0000*/ 	.byte	0x02, 0x02, 0x02, 0x00, 0x02, 0x05, 0x05, 0x00, 0x02, 0x03, 0x03, 0x00, 0x02, 0x06, 0x01, 0x00


//--------------------- .nv.callgraph             --------------------------
	.section	.nv.callgraph,"",@"SHT_CUDA_CALLGRAPH"
	.align	4
	.sectionentsize	8
	.align		4
        /*0000*/ 	.word	0x00000000
	.align		4
        /*0004*/ 	.word	0xffffffff
	.align		4
        /*0008*/ 	.word	0x00000000
	.align		4
        /*000c*/ 	.word	0xfffffffe
	.align		4
        /*0010*/ 	.word	0x00000000
	.align		4
        /*0014*/ 	.word	0xfffffffd
	.align		4
        /*0018*/ 	.word	0x00000000
	.align		4
        /*001c*/ 	.word	0xfffffffc


//--------------------- .text.gluon_tcgen05       --------------------------
	.section	.text.gluon_tcgen05,"ax",@progbits
	.align	128
        .global         gluon_tcgen05
        .type           gluon_tcgen05,@function
        .size           gluon_tcgen05,(.L_x_73 - gluon_tcgen05)
        .other          gluon_tcgen05,@"STO_CUDA_ENTRY STV_DEFAULT"
gluon_tcgen05:
.text.gluon_tcgen05:
[----:B------:R-:W1:Y:S01]  /*0000*/  LDC R1, c[0x0][0x37c] ;  /* 0x0000df00ff017b82 */ /* 0x000e620000000800 */
[----:B------:R-:W2:Y:S02]  /*0010*/  S2R R0, SR_TID.X ;  /* 0x0000000000007919 */ /* 0x000ea40000002100 */
[----:B--2---:R-:W-:-:S13]  /*0020*/  ISETP.GE.U32.AND P2, PT, R0, 0x20, PT ;  /* 0x000000200000780c */ /* 0x004fda0003f46070 */
[----:B------:R-:W-:Y:S05]  /*0030*/  @P2 BRA `(.L_x_0) ;  /* 0x0000000000b82947 */ /* 0x000fea0003800000 */
[----:B------:R-:W2:Y:S01]  /*0040*/  S2UR UR6, SR_CgaCtaId ;  /* 0x00000000000679c3 */ /* 0x000ea20000008800 */
[----:B------:R-:W-:Y:S01]  /*0050*/  NOP ;  /* 0x0000000000007918 */ /* 0x000fe20000000000 */
[----:B------:R-:W-:Y:S02]  /*0060*/  UMOV UR4, 0x40 ;  /* 0x0000004000047882 */ /* 0x000fe40000000000 */
[----:B--2---:R-:W-:-:S09]  /*0070*/  ULEA UR4, UR6, UR4, 0x18 ;  /* 0x0000000406047291 */ /* 0x004fd2000f8ec0ff */
[----:B------:R-:W2:Y:S01]  /*0080*/  LDS.U8 R2, [UR4] ;  /* 0x00000004ff027984 */ /* 0x000ea20008000000 */
[----:B------:R-:W-:Y:S02]  /*0090*/  UMOV UR4, 0x400 ;  /* 0x0000040000047882 */ /* 0x000fe40000000000 */
[----:B------:R-:W-:Y:S01]  /*00a0*/  ULEA UR4, UR6, UR4, 0x18 ;  /* 0x0000000406047291 */ /* 0x000fe2000f8ec0ff */
[----:B--2---:R-:W-:-:S13]  /*00b0*/  ISETP.NE.AND P0, PT, R2, RZ, PT ;  /* 0x000000ff0200720c */ /* 0x004fda0003f05270 */
[----:B------:R-:W-:Y:S05]  /*00c0*/  @P0 BRA `(.L_x_1) ;  /* 0x00000000007c0947 */ /* 0x000fea0003800000 */
[----:B------:R-:W-:-:S13]  /*00d0*/  ELECT P0, URZ, PT ;  /* 0x0000000000ff782f */ /* 0x000fda0003800000 */
[----:B------:R-:W-:Y:S05]  /*00e0*/  @!P0 BRA `(.L_x_2) ;  /* 0x0000000000848947 */ /* 0x000fea0003800000 */
[----:B------:R-:W-:Y:S01]  /*00f0*/  UMOV UR5, 0x2 ;  /* 0x0000000200057882 */ /* 0x000fe20000000000 */
[----:B------:R-:W-:Y:S02]  /*0100*/  IMAD.MOV.U32 R5, RZ, RZ, 0x1 ;  /* 0x00000001ff057424 */ /* 0x000fe400078e00ff */
[----:B------:R-:W-:Y:S02]  /*0110*/  IMAD.MOV.U32 R3, RZ, RZ, 0x3 ;  /* 0x00000003ff037424 */ /* 0x000fe400078e00ff */
[----:B------:R-:W-:Y:S04]  /*0120*/  DEPBAR.LE SB2, 0x36 ;  /* 0x0000ad800000791a */ /* 0x000fe80000000000 */
[----:B------:R-:W2:Y:S02]  /*0130*/  UTCATOMSWS.FIND_AND_SET.ALIGN UP0, UR5, UR5 ;  /* 0x00000005000575e3 */ /* 0x000ea40008000800 */
[----:B--2---:R-:W-:-:S04]  /*0140*/  PLOP3.LUT P0, PT, PT, PT, UP0, 0x80, 0x8 ;  /* 0x000000000008781c */ /* 0x004fc80003f0f008 */
[----:B------:R-:W-:-:S04]  /*0150*/  SEL R2, RZ, 0xffffffff, !P0 ;  /* 0xffffffffff027807 */ /* 0x000fc80004000000 */
[----:B------:R-:W-:Y:S01]  /*0160*/  ISETP.NE.AND P0, PT, R2, RZ, PT ;  /* 0x000000ff0200720c */ /* 0x000fe20003f05270 */
[----:B------:R-:W-:-:S12]  /*0170*/  IMAD.U32 R2, RZ, RZ, UR5 ;  /* 0x00000005ff027e24 */ /* 0x000fd8000f8e00ff */
[----:B------:R-:W-:Y:S05]  /*0180*/  @P0 BRA `(.L_x_3) ;  /* 0x0000000000240947 */ /* 0x000fea0003800000 */
.L_x_4:
[----:B------:R-:W-:Y:S05]  /*0190*/  NANOSLEEP 0x64 ;  /* 0x000000640000795d */ /* 0x000fea0003800000 */
[----:B------:R-:W-:-:S05]  /*01a0*/  UMOV UR5, 0x2 ;  /* 0x0000000200057882 */ /* 0x000fca0000000000 */
[----:B------:R-:W-:Y:S04]  /*01b0*/  DEPBAR.LE SB2, 0x36 ;  /* 0x0000ad800000791a */ /* 0x000fe80000000000 */
[----:B------:R-:W2:Y:S02]  /*01c0*/  UTCATOMSWS.FIND_AND_SET.ALIGN UP0, UR5, UR5 ;  /* 0x00000005000575e3 */ /* 0x000ea40008000800 */
[----:B--2---:R-:W-:-:S04]  /*01d0*/  PLOP3.LUT P0, PT, PT, PT, UP0, 0x80, 0x8 ;  /* 0x000000000008781c */ /* 0x004fc80003f0f008 */
[----:B------:R-:W-:-:S04]  /*01e0*/  SEL R2, RZ, 0xffffffff, !P0 ;  /* 0xffffffffff027807 */ /* 0x000fc80004000000 */
[----:B------:R-:W-:Y:S01]  /*01f0*/  ISETP.NE.AND P0, PT, R2, RZ, PT ;  /* 0x000000ff0200720c */ /* 0x000fe20003f05270 */
[----:B------:R-:W-:-:S12]  /*0200*/  IMAD.U32 R2, RZ, RZ, UR5 ;  /* 0x00000005ff027e24 */ /* 0x000fd8000f8e00ff */
[----:B------:R-:W-:Y:S05]  /*0210*/  @!P0 BRA `(.L_x_4) ;  /* 0xfffffffc00dc8947 */ /* 0x000fea000383ffff */
.L_x_3:
[C---:B------:R-:W-:Y:S01]  /*0220*/  VIADD R4, R2.reuse, 0x10 ;  /* 0x0000001002047836 */ /* 0x040fe20000000000 */
[----:B------:R-:W-:Y:S01]  /*0230*/  UMOV UR5, 0x50 ;  /* 0x0000005000057882 */ /* 0x000fe20000000000 */
[----:B------:R-:W-:Y:S01]  /*0240*/  SHF.L.U32 R3, R3, R2, RZ ;  /* 0x0000000203037219 */ /* 0x000fe200000006ff */
[----:B------:R-:W-:Y:S01]  /*0250*/  ULEA UR5, UR6, UR5, 0x18 ;  /* 0x0000000506057291 */ /* 0x000fe2000f8ec0ff */
[----:B------:R-:W-:Y:S01]  /*0260*/  IMAD.SHL.U32 R2, R2, 0x20, RZ ;  /* 0x0000002002027824 */ /* 0x000fe200078e00ff */
[----:B------:R-:W-:-:S04]  /*0270*/  SHF.L.U32 R4, R5, R4, RZ ;  /* 0x0000000405047219 */ /* 0x000fc800000006ff */
[----:B------:R-:W-:-:S05]  /*0280*/  LOP3.LUT R3, R4, R3, RZ, 0xfc, !PT ;  /* 0x0000000304037212 */ /* 0x000fca00078efcff */
[----:B------:R2:W-:Y:S04]  /*0290*/  ATOMS.OR RZ, [UR5], R3 ;  /* 0x00000003ffff798c */ /* 0x0005e8000b000005 */
[----:B------:R2:W-:Y:S01]  /*02a0*/  STS [UR4], R2 ;  /* 0x00000002ff007988 */ /* 0x0005e20008000804 */
[----:B------:R-:W-:Y:S05]  /*02b0*/  BRA `(.L_x_2) ;  /* 0x0000000000107947 */ /* 0x000fea0003800000 */
.L_x_1:
[----:B------:R-:W-:Y:S01]  /*02c0*/  IMAD.MOV.U32 R3, RZ, RZ, -0x1 ;  /* 0xffffffffff037424 */ /* 0x000fe200078e00ff */
[----:B------:R-:W-:-:S04]  /*02d0*/  MOV R2, 0x300 ;  /* 0x0000030000027802 */ /* 0x000fc80000000f00 */
[----:B------:R2:W-:Y:S03]  /*02e0*/  STS [UR4], R3 ;  /* 0x00000003ff007988 */ /* 0x0005e60008000804 */
[----:B-12---:R-:W-:Y:S05]  /*02f0*/  CALL.REL.NOINC `($__internal_1_$__cuda_sm10x_tcgen05_guardrail_trap_phase_invalid_during_alloc) ;  /* 0x0000002400947944 */ /* 0x006fea0003c00000 */
.L_x_2:
[----:B------:R-:W-:Y:S05]  /*0300*/  WARPSYNC.ALL ;  /* 0x0000000000007948 */ /* 0x000fea0003800000 */
[----:B------:R-:W-:Y:S01]  /*0310*/  NOP ;  /* 0x0000000000007918 */ /* 0x000fe20000000000 */
.L_x_0:
[----:B------:R-:W3:Y:S08]  /*0320*/  S2UR UR4, SR_CgaCtaId ;  /* 0x00000000000479c3 */ /* 0x000ef00000008800 */
[----:B------:R-:W-:Y:S01]  /*0330*/  BAR.SYNC.DEFER_BLOCKING 0x0 ;  /* 0x0000000000007b1d */ /* 0x000fe20000010000 */
[----:B------:R-:W-:-:S05]  /*0340*/  LOP3.LUT R36, R0, 0xff, RZ, 0xc0, !PT ;  /* 0x000000ff00247812 */ /* 0x000fca00078ec0ff */
[----:B------:R-:W-:Y:S02]  /*0350*/  UMOV UR8, 0x400 ;  /* 0x0000040000087882 */ /* 0x000fe40000000000 */
[----:B--2---:R-:W2:Y:S08]  /*0360*/  LDC R3, c[0x0][0x398] ;  /* 0x0000e600ff037b82 */ /* 0x004eb00000000800 */
[----:B------:R-:W4:Y:S01]  /*0370*/  LDC R7, c[0x0][0x3a0] ;  /* 0x0000e800ff077b82 */ /* 0x000f220000000800 */
[----:B---3--:R-:W-:-:S07]  /*0380*/  ULEA UR8, UR4, UR8, 0x18 ;  /* 0x0000000804087291 */ /* 0x008fce000f8ec0ff */
[----:B------:R-:W3:Y:S02]  /*0390*/  S2UR UR26, SR_CTAID.Y ;  /* 0x00000000001a79c3 */ /* 0x000ee40000002600 */
[----:B------:R-:W5:Y:S06]  /*03a0*/  LDS R4, [UR8] ;  /* 0x00000008ff047984 */ /* 0x000f6c0008000800 */
[----:B------:R-:W-:Y:S06]  /*03b0*/  BAR.SYNC.DEFER_BLOCKING 0x0 ;  /* 0x0000000000007b1d */ /* 0x000fec0000010000 */
[----:B------:R-:W-:Y:S05]  /*03c0*/  @P2 BRA `(.L_x_5) ;  /* 0x0000000000182947 */ /* 0x000fea0003800000 */
[----:B------:R-:W-:Y:S01]  /*03d0*/  ELECT P0, URZ, PT ;  /* 0x0000000000ff782f */ /* 0x000fe20003800000 */
[----:B------:R-:W-:Y:S01]  /*03e0*/  IMAD.MOV.U32 R2, RZ, RZ, 0x1 ;  /* 0x00000001ff027424 */ /* 0x000fe200078e00ff */
[----:B------:R-:W-:Y:S01]  /*03f0*/  UMOV UR5, 0x40 ;  /* 0x0000004000057882 */ /* 0x000fe20000000000 */
[----:B------:R-:W-:Y:S01]  /*0400*/  UVIRTCOUNT.DEALLOC.SMPOOL 0x80 ;  /* 0x000000800000784c */ /* 0x000fe20000000000 */
[----:B------:R-:W-:-:S09]  /*0410*/  ULEA UR5, UR4, UR5, 0x18 ;  /* 0x0000000504057291 */ /* 0x000fd2000f8ec0ff */
[----:B------:R5:W-:Y:S03]  /*0420*/  @P0 STS.U8 [UR5], R2 ;  /* 0x00000002ff000988 */ /* 0x000be60008000005 */
.L_x_5:
[----:B------:R-:W5:Y:S01]  /*0430*/  S2UR UR4, SR_CTAID.Z ;  /* 0x00000000000479c3 */ /* 0x000f620000002700 */
[----:B------:R-:W4:Y:S01]  /*0440*/  LDCU UR5, c[0x0][0x370] ;  /* 0x00006e00ff0577ac */ /* 0x000f220008000800 */
[C---:B------:R-:W-:Y:S01]  /*0450*/  ISETP.GE.U32.AND P0, PT, R36.reuse, 0x20, PT ;  /* 0x000000202400780c */ /* 0x040fe20003f06070 */
[----:B--2--5:R-:W-:Y:S01]  /*0460*/  VIADD R2, R3, 0xffffffff ;  /* 0xffffffff03027836 */ /* 0x024fe20000000000 */
[C---:B------:R-:W-:Y:S01]  /*0470*/  ISETP.NE.U32.AND P3, PT, R36.reuse, RZ, PT ;  /* 0x000000ff2400720c */ /* 0x040fe20003f65070 */
[----:B------:R-:W2:Y:S01]  /*0480*/  LDCU UR6, c[0x0][0x374] ;  /* 0x00006e80ff0677ac */ /* 0x000ea20008000800 */
[----:B------:R-:W-:Y:S01]  /*0490*/  LEA R10, R36, UR8, 0x2 ;  /* 0x00000008240a7c11 */ /* 0x000fe2000f8e10ff */
[----:B----4-:R-:W-:Y:S01]  /*04a0*/  VIADD R11, R7, 0xffffffff ;  /* 0xffffffff070b7836 */ /* 0x010fe20000000000 */
[----:B------:R-:W4:Y:S01]  /*04b0*/  S2UR UR31, SR_CTAID.X ;  /* 0x00000000001f79c3 */ /* 0x000f220000002500 */
[----:B------:R-:W5:Y:S01]  /*04c0*/  LDCU.64 UR12, c[0x0][0x3c0] ;  /* 0x00007800ff0c77ac */ /* 0x000f620008000a00 */
[----:B------:R-:W-:Y:S01]  /*04d0*/  R2UR UR32, R4 ;  /* 0x00000000042072ca */ /* 0x000fe200000e0000 */
[----:B------:R-:W-:Y:S04]  /*04e0*/  BSSY.RECONVERGENT B0, `(.L_x_6) ;  /* 0x0000011000007945 */ /* 0x000fe80003800200 */
[----:B------:R3:W-:Y:S01]  /*04f0*/  @!P0 STS [R10], RZ ;  /* 0x000000ff0a008388 */ /* 0x0007e20000000800 */
[----:B------:R-:W-:-:S03]  /*0500*/  NOP ;  /* 0x0000000000007918 */ /* 0x000fc60000000000 */
[----:B------:R3:W-:Y:S02]  /*0510*/  @!P3 STS [UR8+0x24], R2 ;  /* 0x00002402ff00b988 */ /* 0x0007e40008000808 */
[----:B--23--:R-:W-:Y:S02]  /*0520*/  UIMAD UR4, UR4, UR6, UR26 ;  /* 0x00000006040472a4 */ /* 0x00cfe4000f8e021a */
[----:B------:R2:W-:Y:S02]  /*0530*/  @!P3 STS [UR8+0x20], R11 ;  /* 0x0000200bff00b988 */ /* 0x0005e40008000808 */
[----:B----4-:R-:W-:-:S04]  /*0540*/  UIMAD UR4, UR4, UR5, UR31 ;  /* 0x00000005040472a4 */ /* 0x010fc8000f8e021f */
[----:B------:R-:W-:-:S04]  /*0550*/  UIMAD UR4, UR4, 0x180, URZ ;  /* 0x00000180040478a4 */ /* 0x000fc8000f8e02ff */
[----:B-----5:R-:W-:-:S04]  /*0560*/  UIADD3 UR10, UP0, UPT, UR4, UR12, URZ ;  /* 0x0000000c040a7290 */ /* 0x020fc8000ff1e0ff */
[----:B------:R-:W-:Y:S01]  /*0570*/  ULEA.HI.X.SX32 UR11, UR4, UR13, 0x1, UP0 ;  /* 0x0000000d040b7291 */ /* 0x000fe200080f0eff */
[----:B--2---:R-:W-:Y:S11]  /*0580*/  @P3 BRA `(.L_x_7) ;  /* 0x0000000000183947 */ /* 0x004ff60003800000 */
[----:B------:R-:W2:Y:S01]  /*0590*/  LDS R3, [UR8+0x8] ;  /* 0x00000808ff037984 */ /* 0x000ea20008000800 */
[----:B------:R-:W3:Y:S01]  /*05a0*/  LDC.64 R8, c[0x0][0x380] ;  /* 0x0000e000ff087b82 */ /* 0x000ee20000000a00 */
[----:B------:R-:W-:Y:S02]  /*05b0*/  IMAD.MOV.U32 R4, RZ, RZ, 0x70 ;  /* 0x00000070ff047424 */ /* 0x000fe400078e00ff */
[----:B---3--:R3:W-:Y:S03]  /*05c0*/  STS.64 [UR8], R8 ;  /* 0x00000008ff007988 */ /* 0x0087e60008000a08 */
[----:B--2---:R-:W-:-:S05]  /*05d0*/  LOP3.LUT R3, R3, 0x10, R4, 0xd8, !PT ;  /* 0x0000001003037812 */ /* 0x004fca00078ed804 */
[----:B------:R3:W-:Y:S02]  /*05e0*/  STS [UR8+0x8], R3 ;  /* 0x00000803ff007988 */ /* 0x0007e40008000808 */
.L_x_7:
[----:B------:R-:W-:Y:S05]  /*05f0*/  BSYNC.RECONVERGENT B0 ;  /* 0x0000000000007941 */ /* 0x000fea0003800200 */
.L_x_6:
[----:B------:R-:W-:Y:S04]  /*0600*/  BSSY.RECONVERGENT B0, `(.L_x_8) ;  /* 0x000000a000007945 */ /* 0x000fe80003800200 */
[----:B------:R-:W-:Y:S05]  /*0610*/  @P3 BRA `(.L_x_9) ;  /* 0x0000000000203947 */ /* 0x000fea0003800000 */
[----:B---3--:R-:W2:Y:S01]  /*0620*/  LDS R3, [UR8+0x34] ;  /* 0x00003408ff037984 */ /* 0x008ea20008000800 */
[----:B------:R-:W-:Y:S02]  /*0630*/  IMAD.MOV.U32 R4, RZ, RZ, 0x3f000000 ;  /* 0x3f000000ff047424 */ /* 0x000fe400078e00ff */
[----:B------:R-:W-:Y:S01]  /*0640*/  @!P3 IMAD.MOV.U32 R5, RZ, RZ, 0x7f ;  /* 0x0000007fff05b424 */ /* 0x000fe200078e00ff */
[----:B------:R-:W3:Y:S02]  /*0650*/  @!P3 LDS R6, [UR8+0x38] ;  /* 0x00003808ff06b984 */ /* 0x000ee40008000800 */
[----:B--2---:R-:W-:Y:S02]  /*0660*/  LOP3.LUT R3, R3, 0xff000000, R4, 0xb8, !PT ;  /* 0xff00000003037812 */ /* 0x004fe400078eb804 */
[----:B---3--:R-:W-:-:S03]  /*0670*/  @!P3 LOP3.LUT R4, R6, 0xff, R5, 0xb8, !PT ;  /* 0x000000ff0604b812 */ /* 0x008fc600078eb805 */
[----:B------:R2:W-:Y:S04]  /*0680*/  STS [UR8+0x34], R3 ;  /* 0x00003403ff007988 */ /* 0x0005e80008000808 */
[----:B------:R2:W-:Y:S02]  /*0690*/  @!P3 STS [UR8+0x38], R4 ;  /* 0x00003804ff00b988 */ /* 0x0005e40008000808 */
.L_x_9:
[----:B------:R-:W-:Y:S05]  /*06a0*/  BSYNC.RECONVERGENT B0 ;  /* 0x0000000000007941 */ /* 0x000fea0003800200 */
.L_x_8:
[----:B------:R-:W-:Y:S04]  /*06b0*/  BSSY.RECONVERGENT B0, `(.L_x_10) ;  /* 0x000000e000007945 */ /* 0x000fe80003800200 */
[----:B------:R-:W-:Y:S05]  /*06c0*/  @P3 BRA `(.L_x_11) ;  /* 0x0000000000303947 */ /* 0x000fea0003800000 */
[----:B--2---:R-:W2:Y:S01]  /*06d0*/  LDS R4, [UR8+0x34] ;  /* 0x00003408ff047984 */ /* 0x004ea20008000800 */
[----:B---3--:R-:W3:Y:S03]  /*06e0*/  LDC.64 R8, c[0x0][0x3a8] ;  /* 0x0000ea00ff087b82 */ /* 0x008ee60000000a00 */
[----:B------:R-:W4:Y:S01]  /*06f0*/  LDS R3, [UR8+0x1c] ;  /* 0x00001c08ff037984 */ /* 0x000f220008000800 */
[C---:B---3--:R-:W-:Y:S01]  /*0700*/  SHF.L.U64.HI R6, R8.reuse, 0x1, R9 ;  /* 0x0000000108067819 */ /* 0x048fe20000010209 */
[----:B------:R-:W-:-:S03]  /*0710*/  IMAD.SHL.U32 R5, R8, 0x2, RZ ;  /* 0x0000000208057824 */ /* 0x000fc600078e00ff */
[--C-:B------:R-:W-:Y:S02]  /*0720*/  SHF.R.U32.HI R8, RZ, 0x4, R6.reuse ;  /* 0x00000004ff087819 */ /* 0x100fe40000011606 */
[----:B------:R-:W-:-:S05]  /*0730*/  SHF.R.U64 R5, R5, 0x4, R6 ;  /* 0x0000000405057819 */ /* 0x000fca0000001206 */
[----:B------:R5:W-:Y:S01]  /*0740*/  STS [UR8+0xc], R5 ;  /* 0x00000c05ff007988 */ /* 0x000be20008000808 */
[----:B--2---:R-:W-:Y:S02]  /*0750*/  LOP3.LUT R4, R4, 0x7, RZ, 0xb8, !PT ;  /* 0x0000000704047812 */ /* 0x004fe400078eb8ff */
[----:B----4-:R-:W-:-:S03]  /*0760*/  LOP3.LUT R3, R3, 0xf, R8, 0xb8, !PT ;  /* 0x0000000f03037812 */ /* 0x010fc600078eb808 */
[----:B------:R5:W-:Y:S04]  /*0770*/  STS [UR8+0x34], R4 ;  /* 0x00003404ff007988 */ /* 0x000be80008000808 */
[----:B------:R5:W-:Y:S02]  /*0780*/  STS [UR8+0x1c], R3 ;  /* 0x00001c03ff007988 */ /* 0x000be40008000808 */
.L_x_11:
[----:B------:R-:W-:Y:S05]  /*0790*/  BSYNC.RECONVERGENT B0 ;  /* 0x0000000000007941 */ /* 0x000fea0003800200 */
.L_x_10:
[----:B------:R-:W-:Y:S04]  /*07a0*/  BSSY.RECONVERGENT B1, `(.L_x_12) ;  /* 0x000001a000017945 */ /* 0x000fe80003800200 */
[----:B------:R-:W-:Y:S04]  /*07b0*/  BSSY.RELIABLE B0, `(.L_x_13) ;  /* 0x0000015000007945 */ /* 0x000fe80003800100 */
[----:B------:R-:W-:Y:S05]  /*07c0*/  @P3 BRA `(.L_x_14) ;  /* 0x0000000000203947 */ /* 0x000fea0003800000 */
[----:B--23-5:R-:W2:Y:S02]  /*07d0*/  LDS R3, [UR8+0x34] ;  /* 0x00003408ff037984 */ /* 0x02cea40008000800 */
[----:B--2---:R-:W-:-:S05]  /*07e0*/  LOP3.LUT R3, R3, 0x38, RZ, 0xb8, !PT ;  /* 0x0000003803037812 */ /* 0x004fca00078eb8ff */
[----:B------:R2:W-:Y:S01]  /*07f0*/  STS [UR8+0x34], R3 ;  /* 0x00003403ff007988 */ /* 0x0005e20008000808 */
[----:B------:R-:W-:Y:S05]  /*0800*/  @P3 BRA `(.L_x_15) ;  /* 0x0000000000203947 */ /* 0x000fea0003800000 */
[----:B--2---:R-:W2:Y:S01]  /*0810*/  LDS R3, [UR8+0x8] ;  /* 0x00000808ff037984 */ /* 0x004ea20008000800 */
[----:B------:R-:W-:-:S05]  /*0820*/  IMAD.MOV.U32 R4, RZ, RZ, 0x780 ;  /* 0x00000780ff047424 */ /* 0x000fca00078e00ff */
[----:B--2---:R-:W-:-:S05]  /*0830*/  LOP3.LUT R3, R3, 0x500, R4, 0xd8, !PT ;  /* 0x0000050003037812 */ /* 0x004fca00078ed804 */
[----:B------:R4:W-:Y:S02]  /*0840*/  STS [UR8+0x8], R3 ;  /* 0x00000803ff007988 */ /* 0x0009e40008000808 */
.L_x_14:
[----:B------:R-:W-:Y:S05]  /*0850*/  @P3 BRA `(.L_x_16) ;  /* 0x0000000000283947 */ /* 0x000fea0003800000 */
[----:B--2345:R-:W2:Y:S02]  /*0860*/  LDS R3, [UR8+0x8] ;  /* 0x00000808ff037984 */ /* 0x03cea40008000800 */
[----:B--2---:R-:W-:-:S05]  /*0870*/  LOP3.LUT R3, R3, 0x1800, RZ, 0xb8, !PT ;  /* 0x0000180003037812 */ /* 0x004fca00078eb8ff */
[----:B------:R3:W-:Y:S02]  /*0880*/  STS [UR8+0x8], R3 ;  /* 0x00000803ff007988 */ /* 0x0007e40008000808 */
.L_x_15:
[----:B------:R-:W-:Y:S05]  /*0890*/  @P3 BREAK.RELIABLE B0 ;  /* 0x0000000000003942 */ /* 0x000fea0003800100 */
[----:B------:R-:W-:Y:S05]  /*08a0*/  @P3 BRA `(.L_x_17) ;  /* 0x0000000000243947 */ /* 0x000fea0003800000 */
[----:B------:R-:W4:Y:S01]  /*08b0*/  LDS R4, [UR8+0x8] ;  /* 0x00000808ff047984 */ /* 0x000f220008000800 */
[----:B--23--:R-:W-:-:S05]  /*08c0*/  IMAD.MOV.U32 R3, RZ, RZ, 0x6000 ;  /* 0x00006000ff037424 */ /* 0x00cfca00078e00ff */
[----:B----4-:R-:W-:-:S04]  /*08d0*/  LOP3.LUT R3, R4, 0x6000, R3, 0xd8, !PT ;  /* 0x0000600004037812 */ /* 0x010fc800078ed803 */
[----:B------:R-:W-:-:S05]  /*08e0*/  LOP3.LUT R3, R3, 0x400000, RZ, 0xb8, !PT ;  /* 0x0040000003037812 */ /* 0x000fca00078eb8ff */
[----:B------:R2:W-:Y:S02]  /*08f0*/  STS [UR8+0x8], R3 ;  /* 0x00000803ff007988 */ /* 0x0005e40008000808 */
.L_x_16:
[----:B------:R-:W-:Y:S05]  /*0900*/  BSYNC.RELIABLE B0 ;  /* 0x0000000000007941 */ /* 0x000fea0003800100 */
.L_x_13:
[----:B--2345:R-:W2:Y:S02]  /*0910*/  @!P3 LDS R3, [UR8+0x8] ;  /* 0x00000808ff03b984 */ /* 0x03cea40008000800 */
[----:B--2---:R-:W-:-:S05]  /*0920*/  @!P3 LOP3.LUT R3, R3, 0x8000, RZ, 0xb8, !PT ;  /* 0x000080000303b812 */ /* 0x004fca00078eb8ff */
[----:B------:R4:W-:Y:S02]  /*0930*/  @!P3 STS [UR8+0x8], R3 ;  /* 0x00000803ff00b988 */ /* 0x0009e40008000808 */
.L_x_17:
[----:B------:R-:W-:Y:S05]  /*0940*/  BSYNC.RECONVERGENT B1 ;  /* 0x0000000000017941 */ /* 0x000fea0003800200 */
.L_x_12:
[----:B------:R-:W-:Y:S05]  /*0950*/  WARPSYNC.ALL ;  /* 0x0000000000007948 */ /* 0x000fea0003800000 */
[----:B------:R-:W-:Y:S01]  /*0960*/  NOP ;  /* 0x0000000000007918 */ /* 0x000fe20000000000 */
[----:B--234-:R-:W2:Y:S02]  /*0970*/  LDC R3, c[0x0][0x39c] ;  /* 0x0000e700ff037b82 */ /* 0x01cea40000000800 */
[----:B--2---:R-:W-:Y:S01]  /*0980*/  VIADD R3, R3, 0xffffffff ;  /* 0xffffffff03037836 */ /* 0x004fe20000000000 */
[----:B------:R-:W-:Y:S06]  /*0990*/  @P0 BRA `(.L_x_18) ;  /* 0x0000000000300947 */ /* 0x000fec0003800000 */
[----:B------:R-:W2:Y:S01]  /*09a0*/  S2R R4, SR_LANEID ;  /* 0x0000000000047919 */ /* 0x000ea20000000000 */
[----:B------:R-:W-:Y:S05]  /*09b0*/  WARPSYNC.ALL ;  /* 0x0000000000007948 */ /* 0x000fea0003800000 */
[----:B------:R-:W-:Y:S01]  /*09c0*/  NOP ;  /* 0x0000000000007918 */ /* 0x000fe20000000000 */
[----:B--2---:R-:W-:-:S05]  /*09d0*/  IMAD.SHL.U32 R6, R4, 0x4, RZ ;  /* 0x0000000404067824 */ /* 0x004fca00078e00ff */
[----:B------:R-:W2:Y:S01]  /*09e0*/  LDS R9, [R6+UR8] ;  /* 0x0000000806097984 */ /* 0x000ea20008000800 */
[----:B------:R-:W-:-:S05]  /*09f0*/  IADD3 R4, P1, PT, R6, UR10, RZ ;  /* 0x0000000a06047c10 */ /* 0x000fca000ff3e0ff */
[----:B------:R-:W-:-:S05]  /*0a00*/  IMAD.X R5, RZ, RZ, UR11, P1 ;  /* 0x0000000bff057e24 */ /* 0x000fca00088e06ff */
[----:B--2---:R2:W3:Y:S01]  /*0a10*/  ATOMG.E.EXCH.STRONG.GPU PT, RZ, [R4], R9 ;  /* 0x0000000904ff73a8 */ /* 0x0044e200041ee100 */
[----:B------:R-:W-:-:S04]  /*0a20*/  DEPBAR {5,4,3,2,1,0} ;  /* 0x0000003f0000791a */ /* 0x000fc80000000000 */
[----:B------:R-:W4:Y:S02]  /*0a30*/  CCTL.E.C.LDCU.IV.DEEP [UR10] ;  /* 0x000000000a007540 */ /* 0x000f240009c08000 */
[----:B----4-:R2:W-:Y:S01]  /*0a40*/  UTMACCTL.IV [UR10] ;  /* 0x000000000a0079b9 */ /* 0x0105e20008000000 */
[----:B------:R-:W-:Y:S01]  /*0a50*/  NOP ;  /* 0x0000000000007918 */ /* 0x000fe20000000000 */
.L_x_18:
[----:B------:R-:W-:Y:S05]  /*0a60*/  @P0 BRA `(.L_x_19) ;  /* 0x00000000000c0947 */ /* 0x000fea0003800000 */
[----:B------:R0:W-:Y:S01]  /*0a70*/  UTMACMDFLUSH ;  /* 0x00000000000079b7 */ /* 0x0001e20000000000 */
[----:B------:R-:W-:Y:S05]  /*0a80*/  @P0 BRA `(.L_x_19) ;  /* 0x0000000000040947 */ /* 0x000fea0003800000 */
[----:B------:R-:W-:-:S04]  /*0a90*/  DEPBAR.LE SB0, 0x0 ;  /* 0x000080000000791a */ /* 0x000fc80000000000 */
.L_x_19:
[----:B------:R-:W-:Y:S05]  /*0aa0*/  WARPSYNC.ALL ;  /* 0x0000000000007948 */ /* 0x000fea0003800000 */
[----:B------:R-:W-:Y:S01]  /*0ab0*/  NOP ;  /* 0x0000000000007918 */ /* 0x000fe20000000000 */
[----:B---3--:R-:W-:Y:S06]  /*0ac0*/  BAR.SYNC.DEFER_BLOCKING 0x0 ;  /* 0x0000000000007b1d */ /* 0x008fec0000010000 */
[----:B------:R-:W-:Y:S02]  /*0ad0*/  BSSY.RECONVERGENT B1, `(.L_x_20) ;  /* 0x000000b000017945 */ /* 0x000fe40003800200 */
[----:B------:R-:W-:Y:S06]  /*0ae0*/  BAR.SYNC.DEFER_BLOCKING 0x0 ;  /* 0x0000000000007b1d */ /* 0x000fec0000010000 */
[----:B------:R3:W-:Y:S01]  /*0af0*/  @!P0 STS [R10], RZ ;  /* 0x000000ff0a008388 */ /* 0x0007e20000000800 */
[----:B------:R-:W-:Y:S01]  /*0b00*/  NOP ;  /* 0x0000000000007918 */ /* 0x000fe20000000000 */
[----:B------:R-:W-:Y:S05]  /*0b10*/  @P3 BRA `(.L_x_21) ;  /* 0x0000000000183947 */ /* 0x000fea0003800000 */
[----:B--2---:R-:W2:Y:S01]  /*0b20*/  LDS R4, [UR8+0x8] ;  /* 0x00000808ff047984 */ /* 0x004ea20008000800 */
[----:B------:R-:W4:Y:S01]  /*0b30*/  LDC.64 R8, c[0x0][0x388] ;  /* 0x0000e200ff087b82 */ /* 0x000f220000000a00 */
[----:B------:R-:W-:Y:S02]  /*0b40*/  IMAD.MOV.U32 R5, RZ, RZ, 0x70 ;  /* 0x00000070ff057424 */ /* 0x000fe400078e00ff */
[----:B----4-:R4:W-:Y:S03]  /*0b50*/  STS.64 [UR8], R8 ;  /* 0x00000008ff007988 */ /* 0x0109e60008000a08 */
[----:B--2---:R-:W-:-:S05]  /*0b60*/  LOP3.LUT R4, R4, 0x10, R5, 0xd8, !PT ;  /* 0x0000001004047812 */ /* 0x004fca00078ed805 */
[----:B------:R4:W-:Y:S02]  /*0b70*/  STS [UR8+0x8], R4 ;  /* 0x00000804ff007988 */ /* 0x0009e40008000808 */
.L_x_21:
[----:B--2---:R-:W-:Y:S05]  /*0b80*/  BSYNC.RECONVERGENT B1 ;  /* 0x0000000000017941 */ /* 0x004fea0003800200 */
.L_x_20:
[----:B------:R-:W-:Y:S04]  /*0b90*/  BSSY.RECONVERGENT B1, `(.L_x_22) ;  /* 0x000000a000017945 */ /* 0x000fe80003800200 */
[----:B------:R-:W-:Y:S05]  /*0ba0*/  @P3 BRA `(.L_x_23) ;  /* 0x0000000000203947 */ /* 0x000fea0003800000 */
[----:B----4-:R-:W2:Y:S01]  /*0bb0*/  LDS R4, [UR8+0x34] ;  /* 0x00003408ff047984 */ /* 0x010ea20008000800 */
[----:B------:R-:W-:Y:S02]  /*0bc0*/  IMAD.MOV.U32 R9, RZ, RZ, 0x3f000000 ;  /* 0x3f000000ff097424 */ /* 0x000fe400078e00ff */
[----:B------:R-:W-:Y:S01]  /*0bd0*/  @!P3 IMAD.MOV.U32 R6, RZ, RZ, 0x7f ;  /* 0x0000007fff06b424 */ /* 0x000fe200078e00ff */
[----:B------:R-:W4:Y:S02]  /*0be0*/  @!P3 LDS R5, [UR8+0x38] ;  /* 0x00003808ff05b984 */ /* 0x000f240008000800 */
[----:B--2---:R-:W-:Y:S02]  /*0bf0*/  LOP3.LUT R4, R4, 0xff000000, R9, 0xb8, !PT ;  /* 0xff00000004047812 */ /* 0x004fe400078eb809 */
[----:B----4-:R-:W-:-:S03]  /*0c00*/  @!P3 LOP3.LUT R5, R5, 0xff, R6, 0xb8, !PT ;  /* 0x000000ff0505b812 */ /* 0x010fc600078eb806 */
[----:B------:R2:W-:Y:S04]  /*0c10*/  STS [UR8+0x34], R4 ;  /* 0x00003404ff007988 */ /* 0x0005e80008000808 */
[----:B------:R2:W-:Y:S02]  /*0c20*/  @!P3 STS [UR8+0x38], R5 ;  /* 0x00003805ff00b988 */ /* 0x0005e40008000808 */
.L_x_23:
[----:B------:R-:W-:Y:S05]  /*0c30*/  BSYNC.RECONVERGENT B1 ;  /* 0x0000000000017941 */ /* 0x000fea0003800200 */
.L_x_22:
[----:B------:R-:W-:Y:S04]  /*0c40*/  BSSY.RECONVERGENT B1, `(.L_x_24) ;  /* 0x0000004000017945 */ /* 0x000fe80003800200 */
[----:B------:R-:W-:Y:S05]  /*0c50*/  @P3 BRA `(.L_x_25) ;  /* 0x0000000000083947 */ /* 0x000fea0003800000 */
[----:B------:R5:W-:Y:S04]  /*0c60*/  STS [UR8+0x24], R11 ;  /* 0x0000240bff007988 */ /* 0x000be80008000808 */
[----:B------:R5:W-:Y:S02]  /*0c70*/  STS [UR8+0x20], R3 ;  /* 0x00002003ff007988 */ /* 0x000be40008000808 */
.L_x_25:
[----:B------:R-:W-:Y:S05]  /*0c80*/  BSYNC.RECONVERGENT B1 ;  /* 0x0000000000017941 */ /* 0x000fea0003800200 */
.L_x_24:
[----:B------:R-:W-:Y:S04]  /*0c90*/  BSSY.RECONVERGENT B1, `(.L_x_26) ;  /* 0x000000e000017945 */ /* 0x000fe80003800200 */
[----:B------:R-:W-:Y:S05]  /*0ca0*/  @P3 BRA `(.L_x_27) ;  /* 0x0000000000303947 */ /* 0x000fea0003800000 */
[----:B--2---:R-:W2:Y:S01]  /*0cb0*/  LDS R5, [UR8+0x34] ;  /* 0x00003408ff057984 */ /* 0x004ea20008000800 */
[----:B----4-:R-:W4:Y:S03]  /*0cc0*/  LDC.64 R8, c[0x0][0x3b0] ;  /* 0x0000ec00ff087b82 */ /* 0x010f260000000a00 */
[----:B------:R-:W3:Y:S01]  /*0cd0*/  LDS R4, [UR8+0x1c] ;  /* 0x00001c08ff047984 */ /* 0x000ee20008000800 */
[C---:B----4-:R-:W-:Y:S01]  /*0ce0*/  SHF.L.U64.HI R9, R8.reuse, 0x1, R9 ;  /* 0x0000000108097819 */ /* 0x050fe20000010209 */
[----:B------:R-:W-:-:S03]  /*0cf0*/  IMAD.SHL.U32 R6, R8, 0x2, RZ ;  /* 0x0000000208067824 */ /* 0x000fc600078e00ff */
[--C-:B-----5:R-:W-:Y:S02]  /*0d00*/  SHF.R.U32.HI R11, RZ, 0x4, R9.reuse ;  /* 0x00000004ff0b7819 */ /* 0x120fe40000011609 */
[----:B------:R-:W-:-:S05]  /*0d10*/  SHF.R.U64 R6, R6, 0x4, R9 ;  /* 0x0000000406067819 */ /* 0x000fca0000001209 */
[----:B------:R4:W-:Y:S01]  /*0d20*/  STS [UR8+0xc], R6 ;  /* 0x00000c06ff007988 */ /* 0x0009e20008000808 */
[----:B--2---:R-:W-:Y:S02]  /*0d30*/  LOP3.LUT R5, R5, 0x7, RZ, 0xb8, !PT ;  /* 0x0000000705057812 */ /* 0x004fe400078eb8ff */
[----:B---3--:R-:W-:-:S03]  /*0d40*/  LOP3.LUT R4, R4, 0xf, R11, 0xb8, !PT ;  /* 0x0000000f04047812 */ /* 0x008fc600078eb80b */
[----:B------:R4:W-:Y:S04]  /*0d50*/  STS [UR8+0x34], R5 ;  /* 0x00003405ff007988 */ /* 0x0009e80008000808 */
[----:B------:R4:W-:Y:S02]  /*0d60*/  STS [UR8+0x1c], R4 ;  /* 0x00001c04ff007988 */ /* 0x0009e40008000808 */
.L_x_27:
[----:B------:R-:W-:Y:S05]  /*0d70*/  BSYNC.RECONVERGENT B1 ;  /* 0x0000000000017941 */ /* 0x000fea0003800200 */
.L_x_26:
[----:B------:R-:W-:Y:S04]  /*0d80*/  BSSY.RECONVERGENT B2, `(.L_x_28) ;  /* 0x000001a000027945 */ /* 0x000fe80003800200 */
[----:B------:R-:W-:Y:S04]  /*0d90*/  BSSY.RELIABLE B1, `(.L_x_29) ;  /* 0x0000015000017945 */ /* 0x000fe80003800100 */
[----:B------:R-:W-:Y:S05]  /*0da0*/  @P3 BRA `(.L_x_30) ;  /* 0x0000000000203947 */ /* 0x000fea0003800000 */
[----:B--2-4-:R-:W2:Y:S02]  /*0db0*/  LDS R4, [UR8+0x34] ;  /* 0x00003408ff047984 */ /* 0x014ea40008000800 */
[----:B--2---:R-:W-:-:S05]  /*0dc0*/  LOP3.LUT R4, R4, 0x38, RZ, 0xb8, !PT ;  /* 0x0000003804047812 */ /* 0x004fca00078eb8ff */
[----:B------:R2:W-:Y:S01]  /*0dd0*/  STS [UR8+0x34], R4 ;  /* 0x00003404ff007988 */ /* 0x0005e20008000808 */
[----:B------:R-:W-:Y:S05]  /*0de0*/  @P3 BRA `(.L_x_31) ;  /* 0x0000000000203947 */ /* 0x000fea0003800000 */
[----:B--2---:R-:W2:Y:S01]  /*0df0*/  LDS R4, [UR8+0x8] ;  /* 0x00000808ff047984 */ /* 0x004ea20008000800 */
[----:B------:R-:W-:-:S05]  /*0e00*/  IMAD.MOV.U32 R5, RZ, RZ, 0x780 ;  /* 0x00000780ff057424 */ /* 0x000fca00078e00ff */
[----:B--2---:R-:W-:-:S05]  /*0e10*/  LOP3.LUT R4, R4, 0x500, R5, 0xd8, !PT ;  /* 0x0000050004047812 */ /* 0x004fca00078ed805 */
[----:B------:R2:W-:Y:S02]  /*0e20*/  STS [UR8+0x8], R4 ;  /* 0x00000804ff007988 */ /* 0x0005e40008000808 */
.L_x_30:
[----:B------:R-:W-:Y:S05]  /*0e30*/  @P3 BRA `(.L_x_32) ;  /* 0x0000000000283947 */ /* 0x000fea0003800000 */
[----:B--2-4-:R-:W2:Y:S02]  /*0e40*/  LDS R4, [UR8+0x8] ;  /* 0x00000808ff047984 */ /* 0x014ea40008000800 */
[----:B--2---:R-:W-:-:S05]  /*0e50*/  LOP3.LUT R4, R4, 0x1800, RZ, 0xb8, !PT ;  /* 0x0000180004047812 */ /* 0x004fca00078eb8ff */
[----:B------:R4:W-:Y:S02]  /*0e60*/  STS [UR8+0x8], R4 ;  /* 0x00000804ff007988 */ /* 0x0009e40008000808 */
.L_x_31:
[----:B------:R-:W-:Y:S05]  /*0e70*/  @P3 BREAK.RELIABLE B1 ;  /* 0x0000000000013942 */ /* 0x000fea0003800100 */
[----:B------:R-:W-:Y:S05]  /*0e80*/  @P3 BRA `(.L_x_33) ;  /* 0x0000000000243947 */ /* 0x000fea0003800000 */
[----:B--2-4-:R-:W2:Y:S01]  /*0e90*/  LDS R4, [UR8+0x8] ;  /* 0x00000808ff047984 */ /* 0x014ea20008000800 */
[----:B------:R-:W-:-:S05]  /*0ea0*/  IMAD.MOV.U32 R5, RZ, RZ, 0x6000 ;  /* 0x00006000ff057424 */ /* 0x000fca00078e00ff */
[----:B--2---:R-:W-:-:S04]  /*0eb0*/  LOP3.LUT R4, R4, 0x6000, R5, 0xd8, !PT ;  /* 0x0000600004047812 */ /* 0x004fc800078ed805 */
[----:B------:R-:W-:-:S05]  /*0ec0*/  LOP3.LUT R4, R4, 0x400000, RZ, 0xb8, !PT ;  /* 0x0040000004047812 */ /* 0x000fca00078eb8ff */
[----:B------:R2:W-:Y:S02]  /*0ed0*/  STS [UR8+0x8], R4 ;  /* 0x00000804ff007988 */ /* 0x0005e40008000808 */
.L_x_32:
[----:B------:R-:W-:Y:S05]  /*0ee0*/  BSYNC.RELIABLE B1 ;  /* 0x0000000000017941 */ /* 0x000fea0003800100 */
.L_x_29:
[----:B--2-4-:R-:W2:Y:S02]  /*0ef0*/  @!P3 LDS R4, [UR8+0x8] ;  /* 0x00000808ff04b984 */ /* 0x014ea40008000800 */
[----:B--2---:R-:W-:-:S05]  /*0f00*/  @!P3 LOP3.LUT R4, R4, 0x8000, RZ, 0xb8, !PT ;  /* 0x000080000404b812 */ /* 0x004fca00078eb8ff */
[----:B------:R2:W-:Y:S02]  /*0f10*/  @!P3 STS [UR8+0x8], R4 ;  /* 0x00000804ff00b988 */ /* 0x0005e40008000808 */
.L_x_33:
[----:B------:R-:W-:Y:S05]  /*0f20*/  BSYNC.RECONVERGENT B2 ;  /* 0x0000000000027941 */ /* 0x000fea0003800200 */
.L_x_28:
[----:B------:R-:W-:Y:S05]  /*0f30*/  WARPSYNC.ALL ;  /* 0x0000000000007948 */ /* 0x000fea0003800000 */
[----:B------:R-:W-:Y:S01]  /*0f40*/  NOP ;  /* 0x0000000000007918 */ /* 0x000fe20000000000 */
[----:B------:R-:W-:-:S04]  /*0f50*/  UIADD3 UR5, UPT, UPT, UR4, 0x80, URZ ;  /* 0x0000008004057890 */ /* 0x000fc8000fffe0ff */
[----:B------:R-:W-:-:S04]  /*0f60*/  UIADD3 UR6, UP0, UPT, UR5, UR12, URZ ;  /* 0x0000000c05067290 */ /* 0x000fc8000ff1e0ff */
[----:B------:R-:W-:Y:S01]  /*0f70*/  ULEA.HI.X.SX32 UR7, UR5, UR13, 0x1, UP0 ;  /* 0x0000000d05077291 */ /* 0x000fe200080f0eff */
[----:B------:R-:W-:Y:S11]  /*0f80*/  @P0 BRA `(.L_x_34) ;  /* 0x0000000000300947 */ /* 0x000ff60003800000 */
[----:B--2-4-:R-:W2:Y:S01]  /*0f90*/  S2R R4, SR_LANEID ;  /* 0x0000000000047919 */ /* 0x014ea20000000000 */
[----:B------:R-:W-:Y:S05]  /*0fa0*/  WARPSYNC.ALL ;  /* 0x0000000000007948 */ /* 0x000fea0003800000 */
[----:B------:R-:W-:Y:S01]  /*0fb0*/  NOP ;  /* 0x0000000000007918 */ /* 0x000fe20000000000 */
[----:B--2---:R-:W-:-:S05]  /*0fc0*/  IMAD.SHL.U32 R6, R4, 0x4, RZ ;  /* 0x0000000404067824 */ /* 0x004fca00078e00ff */
[----:B------:R-:W2:Y:S01]  /*0fd0*/  LDS R9, [R6+UR8] ;  /* 0x0000000806097984 */ /* 0x000ea20008000800 */
[----:B------:R-:W-:-:S05]  /*0fe0*/  IADD3 R4, P1, PT, R6, UR6, RZ ;  /* 0x0000000606047c10 */ /* 0x000fca000ff3e0ff */
[----:B------:R-:W-:-:S05]  /*0ff0*/  IMAD.X R5, RZ, RZ, UR7, P1 ;  /* 0x00000007ff057e24 */ /* 0x000fca00088e06ff */
[----:B--2---:R2:W4:Y:S01]  /*1000*/  ATOMG.E.EXCH.STRONG.GPU PT, RZ, [R4], R9 ;  /* 0x0000000904ff73a8 */ /* 0x00452200041ee100 */
[----:B------:R-:W-:-:S04]  /*1010*/  DEPBAR {5,4,3,2,1,0} ;  /* 0x0000003f0000791a */ /* 0x000fc80000000000 */
[----:B------:R-:W3:Y:S02]  /*1020*/  CCTL.E.C.LDCU.IV.DEEP [UR6] ;  /* 0x0000000006007540 */ /* 0x000ee40009c08000 */
[----:B---3--:R2:W-:Y:S01]  /*1030*/  UTMACCTL.IV [UR6] ;  /* 0x00000000060079b9 */ /* 0x0085e20008000000 */
[----:B------:R-:W-:Y:S01]  /*1040*/  NOP ;  /* 0x0000000000007918 */ /* 0x000fe20000000000 */
.L_x_34:
[----:B------:R-:W-:Y:S05]  /*1050*/  @P0 BRA `(.L_x_35) ;  /* 0x00000000000c0947 */ /* 0x000fea0003800000 */
[----:B------:R0:W-:Y:S01]  /*1060*/  UTMACMDFLUSH ;  /* 0x00000000000079b7 */ /* 0x0001e20000000000 */
[----:B------:R-:W-:Y:S05]  /*1070*/  @P0 BRA `(.L_x_35) ;  /* 0x0000000000040947 */ /* 0x000fea0003800000 */
[----:B------:R-:W-:-:S04]  /*1080*/  DEPBAR.LE SB0, 0x0 ;  /* 0x000080000000791a */ /* 0x000fc80000000000 */
.L_x_35:
[----:B------:R-:W-:Y:S05]  /*1090*/  WARPSYNC.ALL ;  /* 0x0000000000007948 */ /* 0x000fea0003800000 */
[----:B------:R-:W-:Y:S01]  /*10a0*/  NOP ;  /* 0x0000000000007918 */ /* 0x000fe20000000000 */
[----:B----4-:R-:W-:Y:S06]  /*10b0*/  BAR.SYNC.DEFER_BLOCKING 0x0 ;  /* 0x0000000000007b1d */ /* 0x010fec0000010000 */
[----:B------:R-:W-:Y:S02]  /*10c0*/  BSSY.RECONVERGENT B2, `(.L_x_36) ;  /* 0x000000b000027945 */ /* 0x000fe40003800200 */
[----:B------:R-:W-:Y:S06]  /*10d0*/  BAR.SYNC.DEFER_BLOCKING 0x0 ;  /* 0x0000000000007b1d */ /* 0x000fec0000010000 */
[----:B------:R4:W-:Y:S01]  /*10e0*/  @!P0 STS [R10], RZ ;  /* 0x000000ff0a008388 */ /* 0x0009e20000000800 */
[----:B------:R-:W-:Y:S01]  /*10f0*/  NOP ;  /* 0x0000000000007918 */ /* 0x000fe20000000000 */
[----:B------:R-:W-:Y:S05]  /*1100*/  @P3 BRA `(.L_x_37) ;  /* 0x0000000000183947 */ /* 0x000fea0003800000 */
[----:B--2---:R-:W2:Y:S01]  /*1110*/  LDS R4, [UR8+0x8] ;  /* 0x00000808ff047984 */ /* 0x004ea20008000800 */
[----:B------:R-:W3:Y:S01]  /*1120*/  LDC.64 R8, c[0x0][0x390] ;  /* 0x0000e400ff087b82 */ /* 0x000ee20000000a00 */
[----:B------:R-:W-:Y:S02]  /*1130*/  IMAD.MOV.U32 R5, RZ, RZ, 0x70 ;  /* 0x00000070ff057424 */ /* 0x000fe400078e00ff */
[----:B---3--:R3:W-:Y:S03]  /*1140*/  STS.64 [UR8], R8 ;  /* 0x00000008ff007988 */ /* 0x0087e60008000a08 */
[----:B--2---:R-:W-:-:S05]  /*1150*/  LOP3.LUT R4, R4, 0x10, R5, 0xd8, !PT ;  /* 0x0000001004047812 */ /* 0x004fca00078ed805 */
[----:B------:R3:W-:Y:S02]  /*1160*/  STS [UR8+0x8], R4 ;  /* 0x00000804ff007988 */ /* 0x0007e40008000808 */
.L_x_37:
[----:B--2---:R-:W-:Y:S05]  /*1170*/  BSYNC.RECONVERGENT B2 ;  /* 0x0000000000027941 */ /* 0x004fea0003800200 */
.L_x_36:
[----:B------:R-:W-:Y:S04]  /*1180*/  BSSY.RECONVERGENT B3, `(.L_x_38) ;  /* 0x0000011000037945 */ /* 0x000fe80003800200 */
[----:B------:R-:W-:Y:S04]  /*1190*/  BSSY.RELIABLE B2, `(.L_x_39) ;  /* 0x000000e000027945 */ /* 0x000fe80003800100 */
[----:B------:R-:W-:Y:S05]  /*11a0*/  @P3 BRA `(.L_x_40) ;  /* 0x0000000000243947 */ /* 0x000fea0003800000 */
[----:B---3--:R-:W2:Y:S01]  /*11b0*/  LDS R4, [UR8+0x34] ;  /* 0x00003408ff047984 */ /* 0x008ea20008000800 */
[----:B------:R-:W-:-:S05]  /*11c0*/  IMAD.MOV.U32 R5, RZ, RZ, 0x3f000000 ;  /* 0x3f000000ff057424 */ /* 0x000fca00078e00ff */
[----:B--2---:R-:W-:-:S05]  /*11d0*/  LOP3.LUT R4, R4, 0xff000000, R5, 0xb8, !PT ;  /* 0xff00000004047812 */ /* 0x004fca00078eb805 */
[----:B------:R2:W-:Y:S01]  /*11e0*/  STS [UR8+0x34], R4 ;  /* 0x00003404ff007988 */ /* 0x0005e20008000808 */
[----:B------:R-:W-:Y:S05]  /*11f0*/  @P3 BRA `(.L_x_41) ;  /* 0x00000000001c3947 */ /* 0x000fea0003800000 */
[----:B--2---:R-:W2:Y:S01]  /*1200*/  LDS R4, [UR8+0x38] ;  /* 0x00003808ff047984 */ /* 0x004ea20008000800 */
[----:B------:R-:W-:-:S05]  /*1210*/  IMAD.MOV.U32 R5, RZ, RZ, 0x7f ;  /* 0x0000007fff057424 */ /* 0x000fca00078e00ff */
[----:B--2---:R-:W-:-:S05]  /*1220*/  LOP3.LUT R4, R4, 0xff, R5, 0xb8, !PT ;  /* 0x000000ff04047812 */ /* 0x004fca00078eb805 */
[----:B------:R2:W-:Y:S02]  /*1230*/  STS [UR8+0x38], R4 ;  /* 0x00003804ff007988 */ /* 0x0005e40008000808 */
.L_x_40:
[----:B------:R-:W-:Y:S05]  /*1240*/  @P3 BREAK.RELIABLE B2 ;  /* 0x0000000000023942 */ /* 0x000fea0003800100 */
[----:B------:R-:W-:Y:S05]  /*1250*/  @P3 BRA `(.L_x_42) ;  /* 0x00000000000c3947 */ /* 0x000fea0003800000 */
[----:B------:R2:W-:Y:S02]  /*1260*/  STS [UR8+0x20], R3 ;  /* 0x00002003ff007988 */ /* 0x0005e40008000808 */
.L_x_41:
[----:B------:R-:W-:Y:S05]  /*1270*/  BSYNC.RELIABLE B2 ;  /* 0x0000000000027941 */ /* 0x000fea0003800100 */
.L_x_39:
[----:B------:R2:W-:Y:S02]  /*1280*/  @!P3 STS [UR8+0x24], R2 ;  /* 0x00002402ff00b988 */ /* 0x0005e40008000808 */
.L_x_42:
[----:B------:R-:W-:Y:S05]  /*1290*/  BSYNC.RECONVERGENT B3 ;  /* 0x0000000000037941 */ /* 0x000fea0003800200 */
.L_x_38:
[----:B------:R-:W-:Y:S05]  /*12a0*/  WARPSYNC.ALL ;  /* 0x0000000000007948 */ /* 0x000fea0003800000 */
[----:B------:R-:W-:Y:S01]  /*12b0*/  NOP ;  /* 0x0000000000007918 */ /* 0x000fe20000000000 */
[----:B------:R-:W-:Y:S04]  /*12c0*/  BSSY.RECONVERGENT B3, `(.L_x_43) ;  /* 0x000000e000037945 */ /* 0x000fe80003800200 */
[----:B------:R-:W-:Y:S05]  /*12d0*/  @P3 BRA `(.L_x_44) ;  /* 0x0000000000303947 */ /* 0x000fea0003800000 */
[----:B--2--5:R-:W2:Y:S01]  /*12e0*/  LDS R3, [UR8+0x34] ;  /* 0x00003408ff037984 */ /* 0x024ea20008000800 */
[----:B---3--:R-:W3:Y:S03]  /*12f0*/  LDC.64 R4, c[0x0][0x3b8] ;  /* 0x0000ee00ff047b82 */ /* 0x008ee60000000a00 */
[----:B------:R-:W5:Y:S01]  /*1300*/  LDS R2, [UR8+0x1c] ;  /* 0x00001c08ff027984 */ /* 0x000f620008000800 */
[C---:B---3--:R-:W-:Y:S01]  /*1310*/  SHF.L.U64.HI R5, R4.reuse, 0x1, R5 ;  /* 0x0000000104057819 */ /* 0x048fe20000010205 */
[----:B------:R-:W-:-:S03]  /*1320*/  IMAD.SHL.U32 R4, R4, 0x2, RZ ;  /* 0x0000000204047824 */ /* 0x000fc600078e00ff */
[--C-:B------:R-:W-:Y:S02]  /*1330*/  SHF.R.U32.HI R9, RZ, 0x4, R5.reuse ;  /* 0x00000004ff097819 */ /* 0x100fe40000011605 */
[----:B------:R-:W-:-:S05]  /*1340*/  SHF.R.U64 R4, R4, 0x4, R5 ;  /* 0x0000000404047819 */ /* 0x000fca0000001205 */
[----:B------:R3:W-:Y:S01]  /*1350*/  STS [UR8+0xc], R4 ;  /* 0x00000c04ff007988 */ /* 0x0007e20008000808 */
[----:B--2---:R-:W-:Y:S02]  /*1360*/  LOP3.LUT R3, R3, 0x7, RZ, 0xb8, !PT ;  /* 0x0000000703037812 */ /* 0x004fe400078eb8ff */
[----:B-----5:R-:W-:-:S03]  /*1370*/  LOP3.LUT R2, R2, 0xf, R9, 0xb8, !PT ;  /* 0x0000000f02027812 */ /* 0x020fc600078eb809 */
[----:B------:R3:W-:Y:S04]  /*1380*/  STS [UR8+0x34], R3 ;  /* 0x00003403ff007988 */ /* 0x0007e80008000808 */
[----:B------:R3:W-:Y:S02]  /*1390*/  STS [UR8+0x1c], R2 ;  /* 0x00001c02ff007988 */ /* 0x0007e40008000808 */
.L_x_44:
[----:B------:R-:W-:Y:S05]  /*13a0*/  BSYNC.RECONVERGENT B3 ;  /* 0x0000000000037941 */ /* 0x000fea0003800200 */
.L_x_43:
[----:B------:R-:W-:Y:S04]  /*13b0*/  BSSY.RECONVERGENT B4, `(.L_x_45) ;  /* 0x000001a000047945 */ /* 0x000fe80003800200 */
[----:B------:R-:W-:Y:S04]  /*13c0*/  BSSY.RELIABLE B3, `(.L_x_46) ;  /* 0x0000015000037945 */ /* 0x000fe80003800100 */
[----:B------:R-:W-:Y:S05]  /*13d0*/  @P3 BRA `(.L_x_47) ;  /* 0x0000000000203947 */ /* 0x000fea0003800000 */
[----:B--23--:R-:W2:Y:S02]  /*13e0*/  LDS R2, [UR8+0x34] ;  /* 0x00003408ff027984 */ /* 0x00cea40008000800 */
[----:B--2---:R-:W-:-:S05]  /*13f0*/  LOP3.LUT R2, R2, 0x38, RZ, 0xb8, !PT ;  /* 0x0000003802027812 */ /* 0x004fca00078eb8ff */
[----:B------:R2:W-:Y:S01]  /*1400*/  STS [UR8+0x34], R2 ;  /* 0x00003402ff007988 */ /* 0x0005e20008000808 */
[----:B------:R-:W-:Y:S05]  /*1410*/  @P3 BRA `(.L_x_48) ;  /* 0x0000000000203947 */ /* 0x000fea0003800000 */
[----:B--2---:R-:W2:Y:S01]  /*1420*/  LDS R2, [UR8+0x8] ;  /* 0x00000808ff027984 */ /* 0x004ea20008000800 */
[----:B-----5:R-:W-:-:S05]  /*1430*/  IMAD.MOV.U32 R3, RZ, RZ, 0x780 ;  /* 0x00000780ff037424 */ /* 0x020fca00078e00ff */
[----:B--2---:R-:W-:-:S05]  /*1440*/  LOP3.LUT R2, R2, 0x500, R3, 0xd8, !PT ;  /* 0x0000050002027812 */ /* 0x004fca00078ed803 */
[----:B------:R2:W-:Y:S02]  /*1450*/  STS [UR8+0x8], R2 ;  /* 0x00000802ff007988 */ /* 0x0005e40008000808 */
.L_x_47:
[----:B------:R-:W-:Y:S05]  /*1460*/  @P3 BRA `(.L_x_49) ;  /* 0x0000000000283947 */ /* 0x000fea0003800000 */
[----:B--23--:R-:W2:Y:S02]  /*1470*/  LDS R2, [UR8+0x8] ;  /* 0x00000808ff027984 */ /* 0x00cea40008000800 */
[----:B--2---:R-:W-:-:S05]  /*1480*/  LOP3.LUT R2, R2, 0x1800, RZ, 0xb8, !PT ;  /* 0x0000180002027812 */ /* 0x004fca00078eb8ff */
[----:B------:R3:W-:Y:S02]  /*1490*/  STS [UR8+0x8], R2 ;  /* 0x00000802ff007988 */ /* 0x0007e40008000808 */
.L_x_48:
[----:B------:R-:W-:Y:S05]  /*14a0*/  @P3 BREAK.RELIABLE B3 ;  /* 0x0000000000033942 */ /* 0x000fea0003800100 */
[----:B------:R-:W-:Y:S05]  /*14b0*/  @P3 BRA `(.L_x_50) ;  /* 0x0000000000243947 */ /* 0x000fea0003800000 */
[----:B--23--:R-:W2:Y:S01]  /*14c0*/  LDS R2, [UR8+0x8] ;  /* 0x00000808ff027984 */ /* 0x00cea20008000800 */
[----:B-----5:R-:W-:-:S05]  /*14d0*/  IMAD.MOV.U32 R3, RZ, RZ, 0x6000 ;  /* 0x00006000ff037424 */ /* 0x020fca00078e00ff */
[----:B--2---:R-:W-:-:S04]  /*14e0*/  LOP3.LUT R2, R2, 0x6000, R3, 0xd8, !PT ;  /* 0x0000600002027812 */ /* 0x004fc800078ed803 */
[----:B------:R-:W-:-:S05]  /*14f0*/  LOP3.LUT R2, R2, 0x400000, RZ, 0xb8, !PT ;  /* 0x0040000002027812 */ /* 0x000fca00078eb8ff */
[----:B------:R2:W-:Y:S02]  /*1500*/  STS [UR8+0x8], R2 ;  /* 0x00000802ff007988 */ /* 0x0005e40008000808 */
.L_x_49:
[----:B------:R-:W-:Y:S05]  /*1510*/  BSYNC.RELIABLE B3 ;  /* 0x0000000000037941 */ /* 0x000fea0003800100 */
.L_x_46:
[----:B--23--:R-:W2:Y:S02]  /*1520*/  @!P3 LDS R2, [UR8+0x8] ;  /* 0x00000808ff02b984 */ /* 0x00cea40008000800 */
[----:B--2---:R-:W-:-:S05]  /*1530*/  @!P3 LOP3.LUT R2, R2, 0x8000, RZ, 0xb8, !PT ;  /* 0x000080000202b812 */ /* 0x004fca00078eb8ff */
[----:B------:R2:W-:Y:S02]  /*1540*/  @!P3 STS [UR8+0x8], R2 ;  /* 0x00000802ff00b988 */ /* 0x0005e40008000808 */
.L_x_50:
[----:B------:R-:W-:Y:S05]  /*1550*/  BSYNC.RECONVERGENT B4 ;  /* 0x0000000000047941 */ /* 0x000fea0003800200 */
.L_x_45:
[----:B------:R-:W-:Y:S05]  /*1560*/  WARPSYNC.ALL ;  /* 0x0000000000007948 */ /* 0x000fea0003800000 */
[----:B------:R-:W-:Y:S01]  /*1570*/  NOP ;  /* 0x0000000000007918 */ /* 0x000fe20000000000 */
[----:B------:R-:W-:-:S04]  /*1580*/  UIADD3 UR4, UPT, UPT, UR4, 0x100, URZ ;  /* 0x0000010004047890 */ /* 0x000fc8000fffe0ff */
[----:B------:R-:W-:-:S04]  /*1590*/  UIADD3 UR12, UP0, UPT, UR4, UR12, URZ ;  /* 0x0000000c040c7290 */ /* 0x000fc8000ff1e0ff */
[----:B------:R-:W-:Y:S01]  /*15a0*/  ULEA.HI.X.SX32 UR13, UR4, UR13, 0x1, UP0 ;  /* 0x0000000d040d7291 */ /* 0x000fe200080f0eff */
[----:B------:R-:W-:Y:S11]  /*15b0*/  @P0 BRA `(.L_x_51) ;  /* 0x0000000000300947 */ /* 0x000ff60003800000 */
[----:B--23--:R-:W2:Y:S01]  /*15c0*/  S2R R2, SR_LANEID ;  /* 0x0000000000027919 */ /* 0x00cea20000000000 */
[----:B------:R-:W-:Y:S05]  /*15d0*/  WARPSYNC.ALL ;  /* 0x0000000000007948 */ /* 0x000fea0003800000 */
[----:B------:R-:W-:Y:S01]  /*15e0*/  NOP ;  /* 0x0000000000007918 */ /* 0x000fe20000000000 */
[----:B--2---:R-:W-:-:S05]  /*15f0*/  IMAD.SHL.U32 R4, R2, 0x4, RZ ;  /* 0x0000000402047824 */ /* 0x004fca00078e00ff */
[----:B------:R-:W2:Y:S01]  /*1600*/  LDS R5, [R4+UR8] ;  /* 0x0000000804057984 */ /* 0x000ea20008000800 */
[----:B------:R-:W-:-:S05]  /*1610*/  IADD3 R2, P1, PT, R4, UR12, RZ ;  /* 0x0000000c04027c10 */ /* 0x000fca000ff3e0ff */
[----:B-----5:R-:W-:-:S05]  /*1620*/  IMAD.X R3, RZ, RZ, UR13, P1 ;  /* 0x0000000dff037e24 */ /* 0x020fca00088e06ff */
[----:B--2---:R2:W3:Y:S01]  /*1630*/  ATOMG.E.EXCH.STRONG.GPU PT, RZ, [R2], R5 ;  /* 0x0000000502ff73a8 */ /* 0x0044e200041ee100 */
[----:B------:R-:W-:-:S04]  /*1640*/  DEPBAR {5,4,3,2,1,0} ;  /* 0x0000003f0000791a */ /* 0x000fc80000000000 */
[----:B------:R-:W5:Y:S02]  /*1650*/  CCTL.E.C.LDCU.IV.DEEP [UR12] ;  /* 0x000000000c007540 */ /* 0x000f640009c08000 */
[----:B-----5:R2:W-:Y:S01]  /*1660*/  UTMACCTL.IV [UR12] ;  /* 0x000000000c0079b9 */ /* 0x0205e20008000000 */
[----:B------:R-:W-:Y:S01]  /*1670*/  NOP ;  /* 0x0000000000007918 */ /* 0x000fe20000000000 */
.L_x_51:
[----:B------:R-:W-:Y:S05]  /*1680*/  @P0 BRA `(.L_x_52) ;  /* 0x00000000000c0947 */ /* 0x000fea0003800000 */
[----:B------:R0:W-:Y:S01]  /*1690*/  UTMACMDFLUSH ;  /* 0x00000000000079b7 */ /* 0x0001e20000000000 */
[----:B------:R-:W-:Y:S05]  /*16a0*/  @P0 BRA `(.L_x_52) ;  /* 0x0000000000040947 */ /* 0x000fea0003800000 */
[----:B------:R-:W-:-:S04]  /*16b0*/  DEPBAR.LE SB0, 0x0 ;  /* 0x000080000000791a */ /* 0x000fc80000000000 */
.L_x_52:
[----:B------:R-:W-:Y:S05]  /*16c0*/  WARPSYNC.ALL ;  /* 0x0000000000007948 */ /* 0x000fea0003800000 */
[----:B------:R-:W-:Y:S01]  /*16d0*/  NOP ;  /* 0x0000000000007918 */ /* 0x000fe20000000000 */
[----:B---3--:R-:W-:Y:S01]  /*16e0*/  BAR.SYNC.DEFER_BLOCKING 0x0 ;  /* 0x0000000000007b1d */ /* 0x008fe20000010000 */
[----:B------:R-:W-:Y:S01]  /*16f0*/  ISETP.GE.AND P0, PT, R7, 0x1, PT ;  /* 0x000000010700780c */ /* 0x000fe20003f06270 */
[----:B------:R-:W-:Y:S01]  /*1700*/  USHF.L.U32 UR31, UR31, 0x7, URZ ;  /* 0x000000071f1f7899 */ /* 0x000fe200080006ff */
[----:B--2---:R-:W-:Y:S01]  /*1710*/  SHF.R.U32.HI R2, RZ, 0x5, R0 ;  /* 0x00000005ff027819 */ /* 0x004fe20000011600 */
[----:B------:R-:W-:-:S02]  /*1720*/  USHF.L.U32 UR26, UR26, 0x6, URZ ;  /* 0x000000061a1a7899 */ /* 0x000fc400080006ff */
[----:B------:R-:W-:Y:S01]  /*1730*/  VOTEU.ALL UP0, P3 ;  /* 0x0000000000ff7886 */ /* 0x000fe20001800000 */
[----:B------:R-:W-:Y:S01]  /*1740*/  UMOV UR4, 0x1 ;  /* 0x0000000100047882 */ /* 0x000fe20000000000 */
[----:B------:R-:W-:Y:S01]  /*1750*/  VOTEU.ALL UP1, P3 ;  /* 0x0000000000ff7886 */ /* 0x000fe20001820000 */
[----:B------:R-:W-:Y:S02]  /*1760*/  R2UR UR9, R2 ;  /* 0x00000000020972ca */ /* 0x000fe400000e0000 */
[----:B------:R-:W-:-:S04]  /*1770*/  @!UP0 UIADD3 UR14, UPT, UPT, -UR4, 0x100000, URZ ;  /* 0x00100000040e8890 */ /* 0x000fc8000fffe1ff */
[----:B------:R-:W-:Y:S02]  /*1780*/  @!UP0 USHF.L.U32 UR15, UR14, 0xb, URZ ;  /* 0x0000000b0e0f8899 */ /* 0x000fe400080006ff */
[----:B------:R-:W-:Y:S02]  /*1790*/  @!UP0 USHF.L.U32 UR14, UR14, 0x1, URZ ;  /* 0x000000010e0e8899 */ /* 0x000fe400080006ff */
[----:B------:R-:W-:-:S04]  /*17a0*/  @!UP0 UIADD3 UR4, UPT, UPT, -UR4, 0x100000, URZ ;  /* 0x0010000004048890 */ /* 0x000fc8000fffe1ff */
[----:B------:R-:W-:Y:S02]  /*17b0*/  @!UP0 USHF.L.U32 UR5, UR4, 0xb, URZ ;  /* 0x0000000b04058899 */ /* 0x000fe400080006ff */
[----:B------:R-:W-:Y:S01]  /*17c0*/  @!UP0 USHF.L.U32 UR4, UR4, 0x1, URZ ;  /* 0x0000000104048899 */ /* 0x000fe200080006ff */
[----:B------:R-:W-:Y:S01]  /*17d0*/  VOTEU.ALL UP0, P3 ;  /* 0x0000000000ff7886 */ /* 0x000fe20001800000 */
[----:B------:R-:W2:Y:S04]  /*17e0*/  FENCE.VIEW.ASYNC.S ;  /* 0x00000000000073c6 */ /* 0x000ea80000000000 */
[----:B--2---:R2:W3:Y:S06]  /*17f0*/  @!UP0 SYNCS.EXCH.64 URZ, [UR8+0xc000], UR14 ;  /* 0x00c0000e08ff85b2 */ /* 0x0044ec0008000100 */
[----:B------:R2:W4:Y:S01]  /*1800*/  @!UP1 SYNCS.EXCH.64 URZ, [UR8+0xc010], UR4 ;  /* 0x00c0100408ff95b2 */ /* 0x0005220008000100 */
[----:B------:R-:W-:Y:S05]  /*1810*/  @!P0 BRA `(.L_x_53) ;  /* 0x0000000800848947 */ /* 0x000fea0003800000 */
[----:B---34-:R-:W-:Y:S01]  /*1820*/  BAR.SYNC.DEFER_BLOCKING 0x0 ;  /* 0x0000000000007b1d */ /* 0x018fe20000010000 */
[----:B------:R-:W-:Y:S01]  /*1830*/  @!P3 IMAD.MOV.U32 R2, RZ, RZ, 0xc000 ;  /* 0x0000c000ff02b424 */ /* 0x000fe200078e00ff */
[----:B------:R-:W-:Y:S01]  /*1840*/  ELECT P1, URZ, PT ;  /* 0x0000000000ff782f */ /* 0x000fe20003820000 */
[----:B--2---:R-:W-:-:S03]  /*1850*/  ULOP3.LUT UR4, UR9, 0x1, URZ, 0xc0, !UPT ;  /* 0x0000000109047892 */ /* 0x004fc6000f8ec0ff */
[C---:B------:R-:W-:Y:S02]  /*1860*/  ISETP.LT.U32.AND P1, PT, R36.reuse, 0x40, P1 ;  /* 0x000000402400780c */ /* 0x040fe40000f21070 */
[----:B------:R-:W-:Y:S01]  /*1870*/  ELECT P0, URZ, PT ;  /* 0x0000000000ff782f */ /* 0x000fe20003800000 */
[----:B------:R-:W-:Y:S02]  /*1880*/  ULEA UR20, UR4, UR8, 0xe ;  /* 0x0000000804147291 */ /* 0x000fe4000f8e70ff */
[----:B------:R-:W-:Y:S01]  /*1890*/  USHF.L.U32 UR22, UR4, 0x6, URZ ;  /* 0x0000000604167899 */ /* 0x000fe200080006ff */
[----:B------:R-:W-:Y:S01]  /*18a0*/  ISETP.LT.U32.AND P0, PT, R36, 0x20, P0 ;  /* 0x000000202400780c */ /* 0x000fe20000701070 */
[----:B------:R-:W-:Y:S01]  /*18b0*/  UMOV UR23, UR31 ;  /* 0x0000001f00177c82 */ /* 0x000fe20008000000 */
[----:B------:R-:W-:Y:S02]  /*18c0*/  UIADD3 UR24, UPT, UPT, UR8, 0x8000, URZ ;  /* 0x0000800008187890 */ /* 0x000fe4000fffe0ff */
[----:B------:R-:W-:-:S02]  /*18d0*/  USHF.R.U32.HI UR14, URZ, 0x4, UR8 ;  /* 0x00000004ff0e7899 */ /* 0x000fc40008011608 */
[----:B------:R-:W-:Y:S01]  /*18e0*/  USHF.R.U32.HI UR18, URZ, 0x4, UR24 ;  /* 0x00000004ff127899 */ /* 0x000fe20008011618 */
[----:B------:R-:W-:Y:S01]  /*18f0*/  VOTEU.ANY UP1, P1 ;  /* 0x0000000000ff7886 */ /* 0x000fe20000820100 */
[----:B------:R-:W-:Y:S02]  /*1900*/  USGXT.U32 UR14, UR14, 0xe ;  /* 0x0000000e0e0e789a */ /* 0x000fe40008000000 */
[----:B------:R-:W-:Y:S01]  /*1910*/  USGXT.U32 UR18, UR18, 0xe ;  /* 0x0000000e1212789a */ /* 0x000fe20008000000 */
[----:B------:R2:W-:Y:S01]  /*1920*/  @!P3 SYNCS.ARRIVE.TRANS64 RZ, [UR8+0xc000], R2 ;  /* 0x00c00002ffffb9a7 */ /* 0x0005e20008000008 */
[----:B------:R3:W-:Y:S06]  /*1930*/  MEMBAR.ALL.CTA ;  /* 0x0000000000007992 */ /* 0x0007ec0000008000 */
[----:B---3--:R-:W3:Y:S01]  /*1940*/  FENCE.VIEW.ASYNC.S ;  /* 0x00000000000073c6 */ /* 0x008ee20000000000 */
[----:B------:R-:W-:Y:S01]  /*1950*/  @UP1 UIADD3 UR21, UPT, UPT, UR8, 0xc000, URZ ;  /* 0x0000c00008151890 */ /* 0x000fe2000fffe0ff */
[----:B---3--:R-:W-:Y:S01]  /*1960*/  VOTEU.ANY UP1, P1 ;  /* 0x0000000000ff7886 */ /* 0x008fe20000820100 */
[----:B------:R-:W-:Y:S01]  /*1970*/  VOTEU.ANY UP0, P0 ;  /* 0x0000000000ff7886 */ /* 0x000fe20000000100 */
[----:B------:R-:W-:Y:S01]  /*1980*/  VOTEU.ANY UP2, P0 ;  /* 0x0000000000ff7886 */ /* 0x000fe20000040100 */
[----:B------:R-:W-:Y:S01]  /*1990*/  UMOV UR4, URZ ;  /* 0x000000ff00047c82 */ /* 0x000fe20008000000 */
[----:B------:R-:W-:Y:S01]  /*19a0*/  UMOV UR15, 0x40004040 ;  /* 0x40004040000f7882 */ /* 0x000fe20000000000 */
[----:B------:R-:W-:Y:S01]  /*19b0*/  UMOV UR19, 0x40004040 ;  /* 0x4000404000137882 */ /* 0x000fe20000000000 */
[----:B------:R-:W-:Y:S01]  /*19c0*/  @UP0 UIADD3 UR25, UPT, UPT, UR8, 0xc000, URZ ;  /* 0x0000c00008190890 */ /* 0x000fe2000fffe0ff */
[----:B------:R-:W-:Y:S01]  /*19d0*/  @UP0 UMOV UR27, URZ ;  /* 0x000000ff001b0c82 */ /* 0x000fe20008000000 */
[----:B------:R-:W-:-:S04]  /*19e0*/  UIADD3 UR16, UP0, UPT, UR14, 0x2, URZ ;  /* 0x000000020e107890 */ /* 0x000fc8000ff1e0ff */
[----:B------:R-:W-:-:S04]  /*19f0*/  UIADD3.X UR17, UPT, UPT, UR4, 0x40004040, URZ, UP0, !UPT ;  /* 0x4000404004117890 */ /* 0x000fc800087fe4ff */
[----:B------:R-:W-:Y:S02]  /*1a00*/  UIADD3.64 UR34, UPT, UPT, UR16, 0x4, URZ ;  /* 0x0000000410227897 */ /* 0x000fe4000fffe0ff */
[----:B------:R-:W-:Y:S01]  /*1a10*/  UIADD3.64 UR36, UPT, UPT, UR16, 0x3fe, URZ ;  /* 0x000003fe10247897 */ /* 0x000fe2000fffe0ff */
[----:B------:R-:W-:Y:S01]  /*1a20*/  BAR.SYNC.DEFER_BLOCKING 0x0 ;  /* 0x0000000000007b1d */ /* 0x000fe20000010000 */
[----:B------:R-:W-:Y:S02]  /*1a30*/  UIADD3.64 UR38, UPT, UPT, UR16, 0x400, URZ ;  /* 0x0000040010267897 */ /* 0x000fe4000fffe0ff */
[----:B------:R-:W-:Y:S02]  /*1a40*/  UIADD3.64 UR40, UPT, UPT, UR16, 0x402, URZ ;  /* 0x0000040210287897 */ /* 0x000fe4000fffe0ff */
[----:B------:R-:W-:Y:S01]  /*1a50*/  UIADD3.64 UR42, UPT, UPT, UR16, 0x404, URZ ;  /* 0x00000404102a7897 */ /* 0x000fe2000fffe0ff */
[----:B------:R3:W-:Y:S02]  /*1a60*/  @UP1 UTMALDG.2D [UR20], [UR10] ;  /* 0x000000140a0015b4 */ /* 0x0007e40008008000 */
[----:B------:R-:W-:Y:S01]  /*1a70*/  BAR.SYNC.DEFER_BLOCKING 0x0 ;  /* 0x0000000000007b1d */ /* 0x000fe20000010000 */
[----:B---3--:R-:W-:-:S02]  /*1a80*/  UIADD3 UR20, UP0, UPT, UR18, 0x80, URZ ;  /* 0x0000008012147890 */ /* 0x008fc4000ff1e0ff */
[----:B------:R-:W-:Y:S02]  /*1a90*/  UIADD3.64 UR22, UPT, UPT, UR16, 0x2, URZ ;  /* 0x0000000210167897 */ /* 0x000fe4000fffe0ff */
[----:B------:R-:W-:Y:S02]  /*1aa0*/  UIADD3.X UR21, UPT, UPT, UR4, 0x40004040, URZ, UP0, !UPT ;  /* 0x4000404004157890 */ /* 0x000fe400087fe4ff */
[----:B------:R-:W-:Y:S02]  /*1ab0*/  UISETP.NE.U32.AND UP0, UPT, UR9, URZ, UPT ;  /* 0x000000ff0900728c */ /* 0x000fe4000bf05070 */
[----:B------:R-:W-:Y:S02]  /*1ac0*/  UIADD3.64 UR44, UPT, UPT, UR20, 0x80, URZ ;  /* 0x00000080142c7897 */ /* 0x000fe4000fffe0ff */
[----:B------:R-:W-:Y:S02]  /*1ad0*/  UIADD3.64 UR46, UPT, UPT, UR20, 0x100, URZ ;  /* 0x00000100142e7897 */ /* 0x000fe4000fffe0ff */
[----:B------:R-:W-:Y:S01]  /*1ae0*/  UIADD3.64 UR48, UPT, UPT, UR20, 0x180, URZ ;  /* 0x0000018014307897 */ /* 0x000fe2000fffe0ff */
[----:B------:R2:W-:Y:S01]  /*1af0*/  @UP2 UTMALDG.2D [UR24], [UR6] ;  /* 0x00000018060025b4 */ /* 0x0005e20008008000 */
[----:B------:R-:W-:-:S02]  /*1b00*/  UIADD3.64 UR50, UPT, UPT, UR20, 0x200, URZ ;  /* 0x0000020014327897 */ /* 0x000fc4000fffe0ff */
[----:B------:R-:W-:Y:S02]  /*1b10*/  UIADD3.64 UR52, UPT, UPT, UR20, 0x280, URZ ;  /* 0x0000028014347897 */ /* 0x000fe4000fffe0ff */
[----:B------:R-:W-:Y:S01]  /*1b20*/  UIADD3.64 UR54, UPT, UPT, UR20, 0x300, URZ ;  /* 0x0000030014367897 */ /* 0x000fe2000fffe0ff */
[----:B------:R-:W-:Y:S06]  /*1b30*/  BAR.SYNC.DEFER_BLOCKING 0x0 ;  /* 0x0000000000007b1d */ /* 0x000fec0000010000 */
[----:B------:R-:W3:Y:S02]  /*1b40*/  SYNCS.PHASECHK.TRANS64.TRYWAIT P0, [UR8+0xc000], RZ ;  /* 0x00c000ffff0075a7 */ /* 0x000ee40008001108 */
[----:B--23--:R-:W-:Y:S05]  /*1b50*/  @!P0 BRA `(.L_x_54) ;  /* 0x0000000c00408947 */ /* 0x00cfea0003800000 */
.L_x_66:
[----:B------:R-:W-:Y:S05]  /*1b60*/  BRA.U UP0, `(.L_x_55) ;  /* 0x0000000100647547 */ /* 0x000fea000b800000 */
[----:B------:R-:W-:Y:S01]  /*1b70*/  UMOV UR4, 0x0 ;  /* 0x0000000000047882 */ /* 0x000fe20000000000 */
[----:B------:R-:W-:Y:S01]  /*1b80*/  UMOV UR5, 0x8110490 ;  /* 0x0811049000057882 */ /* 0x000fe20000000000 */
[----:B------:R-:W-:Y:S01]  /*1b90*/  UMOV UR24, 0x0 ;  /* 0x0000000000187882 */ /* 0x000fe20000000000 */
[----:B------:R-:W-:Y:S01]  /*1ba0*/  UMOV UR25, 0x8110490 ;  /* 0x0811049000197882 */ /* 0x000fe20000000000 */
[----:B------:R-:W-:Y:S01]  /*1bb0*/  UMOV UR28, 0x0 ;  /* 0x00000000001c7882 */ /* 0x000fe20000000000 */
[----:B------:R-:W-:Y:S01]  /*1bc0*/  UMOV UR29, 0x8110490 ;  /* 0x08110490001d7882 */ /* 0x000fe20000000000 */
[----:B------:R2:W-:Y:S01]  /*1bd0*/  UTCHMMA gdesc[UR14], gdesc[UR18], tmem[UR32], tmem[UR4], idesc[UR5], !UPT ;  /* 0x00ff04120e0075ea */ /* 0x0005e2000f800020 */
[----:B------:R-:W-:Y:S01]  /*1be0*/  UMOV UR56, 0x0 ;  /* 0x0000000000387882 */ /* 0x000fe20000000000 */
[----:B------:R-:W-:Y:S01]  /*1bf0*/  UMOV UR57, 0x8110490 ;  /* 0x0811049000397882 */ /* 0x000fe20000000000 */
[----:B------:R2:W-:Y:S01]  /*1c00*/  UTCHMMA gdesc[UR16], gdesc[UR20], tmem[UR32], tmem[UR24], idesc[UR25], UPT ;  /* 0x00ff1814100075ea */ /* 0x0005e2000b800020 */
        /* <DEDUP_REMOVED lines=12> */
[----:B------:R2:W-:Y:S01]  /*1cd0*/  UTCHMMA gdesc[UR40], gdesc[UR52], tmem[UR32], tmem[UR62], idesc[UR63], UPT ;  /* 0x00ff3e34280075ea */ /* 0x0005e2000b800020 */
[----:B------:R2:W-:Y:S01]  /*1ce0*/  UTCHMMA gdesc[UR42], gdesc[UR54], tmem[UR32], tmem[UR64], idesc[UR65], UPT ;  /* 0x00ff40362a0075ea */ /* 0x0005e2000b800020 */
[----:B------:R-:W-:Y:S01]  /*1cf0*/  NOP ;  /* 0x0000000000007918 */ /* 0x000fe20000000000 */
.L_x_55:
[----:B------:R-:W-:Y:S01]  /*1d00*/  ELECT P0, URZ, PT ;  /* 0x0000000000ff782f */ /* 0x000fe20003800000 */
[----:B--2---:R-:W-:-:S03]  /*1d10*/  UIADD3 UR4, UPT, UPT, UR8, 0xc010, URZ ;  /* 0x0000c01008047890 */ /* 0x004fc6000fffe0ff */
[----:B------:R-:W-:Y:S01]  /*1d20*/  ISETP.LT.U32.AND P0, PT, R36, 0x20, P0 ;  /* 0x000000202400780c */ /* 0x000fe20000701070 */
[----:B------:R-:W-:-:S12]  /*1d30*/  UMOV UR5, URZ ;  /* 0x000000ff00057c82 */ /* 0x000fd80008000000 */
[----:B------:R-:W-:Y:S01]  /*1d40*/  VOTEU.ANY UP0, P0 ;  /* 0x0000000000ff7886 */ /* 0x000fe20000000100 */
[----:B------:R-:W-:Y:S01]  /*1d50*/  VOTEU.ANY UP1, P0 ;  /* 0x0000000000ff7886 */ /* 0x000fe20000020100 */
[----:B------:R-:W-:-:S03]  /*1d60*/  ISETP.GE.U32.AND P0, PT, R7, 0x81, PT ;  /* 0x000000810700780c */ /* 0x000fc60003f06070 */
[----:B------:R-:W-:Y:S02]  /*1d70*/  @UP0 UMOV UR24, UR4 ;  /* 0x0000000400180c82 */ /* 0x000fe40008000000 */
[----:B------:R2:W-:Y:S01]  /*1d80*/  @UP1 UTCBAR [UR24], URZ ;  /* 0x000000ff180013e9 */ /* 0x0005e200080000ff */
[----:B------:R-:W-:Y:S06]  /*1d90*/  BAR.SYNC.DEFER_BLOCKING 0x0 ;  /* 0x0000000000007b1d */ /* 0x000fec0000010000 */
[----:B------:R-:W3:Y:S02]  /*1da0*/  SYNCS.PHASECHK.TRANS64.TRYWAIT P1, [UR8+0xc010], RZ ;  /* 0x00c010ffff0075a7 */ /* 0x000ee40008021108 */
[----:B--23--:R-:W-:Y:S05]  /*1db0*/  @!P1 BRA `(.L_x_56) ;  /* 0x0000000800b49947 */ /* 0x00cfea0003800000 */
.L_x_67:
[----:B------:R-:W-:Y:S05]  /*1dc0*/  @!P0 BRA `(.L_x_53) ;  /* 0x0000000400188947 */ /* 0x000fea0003800000 */
[----:B------:R-:W-:Y:S01]  /*1dd0*/  IMAD.MOV.U32 R2, RZ, RZ, 0x1 ;  /* 0x00000001ff027424 */ /* 0x000fe200078e00ff */
[----:B------:R-:W2:Y:S01]  /*1de0*/  LDCU UR33, c[0x0][0x3a0] ;  /* 0x00007400ff2177ac */ /* 0x000ea20008000800 */
[----:B------:R-:W-:-:S05]  /*1df0*/  UMOV UR27, 0x80 ;  /* 0x00000080001b7882 */ /* 0x000fca0000000000 */
.L_x_60:
[----:B------:R-:W-:Y:S01]  /*1e00*/  BAR.SYNC.DEFER_BLOCKING 0x0 ;  /* 0x0000000000007b1d */ /* 0x000fe20000010000 */
[----:B-----5:R-:W-:Y:S01]  /*1e10*/  @!P3 IMAD.MOV.U32 R3, RZ, RZ, 0xc000 ;  /* 0x0000c000ff03b424 */ /* 0x020fe200078e00ff */
[----:B------:R-:W-:Y:S01]  /*1e20*/  ELECT P1, URZ, PT ;  /* 0x0000000000ff782f */ /* 0x000fe20003820000 */
[----:B------:R-:W-:-:S03]  /*1e30*/  ULOP3.LUT UR30, UR9, 0x1, URZ, 0xc0, !UPT ;  /* 0x00000001091e7892 */ /* 0x000fc6000f8ec0ff */
[C---:B------:R-:W-:Y:S02]  /*1e40*/  ISETP.LT.U32.AND P1, PT, R36.reuse, 0x40, P1 ;  /* 0x000000402400780c */ /* 0x040fe40000f21070 */
[----:B------:R-:W-:Y:S01]  /*1e50*/  ELECT P0, URZ, PT ;  /* 0x0000000000ff782f */ /* 0x000fe20003800000 */
[----:B------:R-:W-:Y:S02]  /*1e60*/  ULEA UR28, UR30, UR8, 0xe ;  /* 0x000000081e1c7291 */ /* 0x000fe4000f8e70ff */
[----:B------:R-:W-:Y:S01]  /*1e70*/  ULEA UR30, UR30, UR27, 0x6 ;  /* 0x0000001b1e1e7291 */ /* 0x000fe2000f8e30ff */
[----:B------:R-:W-:-:S07]  /*1e80*/  ISETP.LT.U32.AND P0, PT, R36, 0x20, P0 ;  /* 0x000000202400780c */ /* 0x000fce0000701070 */
[----:B------:R-:W-:Y:S01]  /*1e90*/  VOTEU.ANY UP0, P1 ;  /* 0x0000000000ff7886 */ /* 0x000fe20000800100 */
[----:B------:R3:W-:Y:S01]  /*1ea0*/  @!P3 SYNCS.ARRIVE.TRANS64 RZ, [UR8+0xc000], R3 ;  /* 0x00c00003ffffb9a7 */ /* 0x0007e20008000008 */
[----:B------:R4:W-:Y:S06]  /*1eb0*/  MEMBAR.ALL.CTA ;  /* 0x0000000000007992 */ /* 0x0009ec0000008000 */
[----:B----4-:R-:W4:Y:S01]  /*1ec0*/  FENCE.VIEW.ASYNC.S ;  /* 0x00000000000073c6 */ /* 0x010f220000000000 */
[----:B------:R-:W-:Y:S01]  /*1ed0*/  @UP0 UIADD3 UR29, UPT, UPT, UR8, 0xc000, URZ ;  /* 0x0000c000081d0890 */ /* 0x000fe2000fffe0ff */
[----:B----4-:R-:W-:Y:S01]  /*1ee0*/  VOTEU.ANY UP0, P1 ;  /* 0x0000000000ff7886 */ /* 0x010fe20000800100 */
[----:B------:R-:W-:Y:S01]  /*1ef0*/  VOTEU.ANY UP1, P0 ;  /* 0x0000000000ff7886 */ /* 0x000fe20000020100 */
[----:B---3--:R-:W-:-:S04]  /*1f00*/  IMAD.U32 R3, R2, -0x80000000, RZ ;  /* 0x8000000002037824 */ /* 0x008fc800078e00ff */
[----:B------:R-:W-:Y:S02]  /*1f10*/  @UP1 UIADD3 UR24, UPT, UPT, UR8, 0x8000, URZ ;  /* 0x0000800008181890 */ /* 0x000fe4000fffe0ff */
[----:B------:R-:W-:Y:S01]  /*1f20*/  @UP1 UIADD3 UR25, UPT, UPT, UR8, 0xc000, URZ ;  /* 0x0000c00008191890 */ /* 0x000fe2000fffe0ff */
[----:B------:R-:W-:Y:S01]  /*1f30*/  VOTEU.ANY UP1, P0 ;  /* 0x0000000000ff7886 */ /* 0x000fe20000020100 */
[----:B------:R-:W-:Y:S06]  /*1f40*/  BAR.SYNC.DEFER_BLOCKING 0x0 ;  /* 0x0000000000007b1d */ /* 0x000fec0000010000 */
[----:B------:R3:W-:Y:S01]  /*1f50*/  @UP0 UTMALDG.2D [UR28], [UR10] ;  /* 0x0000001c0a0005b4 */ /* 0x0007e20008008000 */
[----:B------:R-:W-:Y:S01]  /*1f60*/  UISETP.NE.U32.AND UP0, UPT, UR9, URZ, UPT ;  /* 0x000000ff0900728c */ /* 0x000fe2000bf05070 */
[----:B------:R-:W-:Y:S06]  /*1f70*/  BAR.SYNC.DEFER_BLOCKING 0x0 ;  /* 0x0000000000007b1d */ /* 0x000fec0000010000 */
[----:B------:R3:W-:Y:S02]  /*1f80*/  @UP1 UTMALDG.2D [UR24], [UR6] ;  /* 0x00000018060015b4 */ /* 0x0007e40008008000 */
[----:B------:R-:W-:Y:S06]  /*1f90*/  BAR.SYNC.DEFER_BLOCKING 0x0 ;  /* 0x0000000000007b1d */ /* 0x000fec0000010000 */
[----:B------:R-:W4:Y:S02]  /*1fa0*/  SYNCS.PHASECHK.TRANS64.TRYWAIT P0, [UR8+0xc000], R3 ;  /* 0x00c00003ff0075a7 */ /* 0x000f240008001108 */
[----:B---34-:R-:W-:Y:S05]  /*1fb0*/  @!P0 BRA `(.L_x_57) ;  /* 0x0000000800408947 */ /* 0x018fea0003800000 */
.L_x_68:
[----:B------:R-:W-:Y:S05]  /*1fc0*/  BRA.U UP0, `(.L_x_58) ;  /* 0x0000000100647547 */ /* 0x000fea000b800000 */
[----:B------:R-:W-:Y:S01]  /*1fd0*/  UMOV UR24, 0x0 ;  /* 0x0000000000187882 */ /* 0x000fe20000000000 */
[----:B------:R-:W-:Y:S01]  /*1fe0*/  UMOV UR25, 0x8110490 ;  /* 0x0811049000197882 */ /* 0x000fe20000000000 */
[----:B------:R-:W-:Y:S01]  /*1ff0*/  UMOV UR28, 0x0 ;  /* 0x00000000001c7882 */ /* 0x000fe20000000000 */
[----:B------:R-:W-:Y:S01]  /*2000*/  UMOV UR29, 0x8110490 ;  /* 0x08110490001d7882 */ /* 0x000fe20000000000 */
        /* <DEDUP_REMOVED lines=21> */
.L_x_58:
[----:B------:R-:W-:-:S04]  /*2160*/  ELECT P0, URZ, PT ;  /* 0x0000000000ff782f */ /* 0x000fc80003800000 */
[----:B------:R-:W-:-:S13]  /*2170*/  ISETP.LT.U32.AND P0, PT, R36, 0x20, P0 ;  /* 0x000000202400780c */ /* 0x000fda0000701070 */
[----:B------:R-:W-:Y:S01]  /*2180*/  VOTEU.ANY UP0, P0 ;  /* 0x0000000000ff7886 */ /* 0x000fe20000000100 */
[----:B------:R-:W-:-:S04]  /*2190*/  VOTEU.ANY UP1, P0 ;  /* 0x0000000000ff7886 */ /* 0x000fc80000020100 */
[----:B---3--:R-:W-:Y:S02]  /*21a0*/  @UP0 UMOV UR24, UR4 ;  /* 0x0000000400180c82 */ /* 0x008fe40008000000 */
[----:B------:R3:W-:Y:S01]  /*21b0*/  @UP1 UTCBAR [UR24], URZ ;  /* 0x000000ff180013e9 */ /* 0x0007e200080000ff */
[----:B------:R-:W-:Y:S06]  /*21c0*/  BAR.SYNC.DEFER_BLOCKING 0x0 ;  /* 0x0000000000007b1d */ /* 0x000fec0000010000 */
[----:B------:R-:W4:Y:S02]  /*21d0*/  SYNCS.PHASECHK.TRANS64.TRYWAIT P0, [UR8+0xc010], R3 ;  /* 0x00c01003ff0075a7 */ /* 0x000f240008001108 */
[----:B---34-:R-:W-:Y:S05]  /*21e0*/  @!P0 BRA `(.L_x_59) ;  /* 0x0000000400c08947 */ /* 0x018fea0003800000 */
.L_x_69:
[----:B------:R-:W-:Y:S01]  /*21f0*/  UIADD3 UR27, UPT, UPT, UR27, 0x80, URZ ;  /* 0x000000801b1b7890 */ /* 0x000fe2000fffe0ff */
[----:B------:R-:W-:-:S03]  /*2200*/  LOP3.LUT R2, R2, 0x1, RZ, 0x3c, !PT ;  /* 0x0000000102027812 */ /* 0x000fc600078e3cff */
[----:B--2---:R-:W-:-:S09]  /*2210*/  UISETP.GE.AND UP0, UPT, UR27, UR33, UPT ;  /* 0x000000211b00728c */ /* 0x004fd2000bf06270 */
[----:B------:R-:W-:Y:S05]  /*2220*/  BRA.U !UP0, `(.L_x_60) ;  /* 0xfffffff908f47547 */ /* 0x000fea000b83ffff */
.L_x_53:
[----:B---34-:R-:W-:Y:S06]  /*2230*/  BAR.SYNC.DEFER_BLOCKING 0x0 ;  /* 0x0000000000007b1d */ /* 0x018fec0000010000 */
[----:B------:R-:W-:Y:S04]  /*2240*/  BSSY.RECONVERGENT B4, `(.L_x_61) ;  /* 0x0000004000047945 */ /* 0x000fe80003800200 */
[----:B------:R-:W-:Y:S05]  /*2250*/  @P3 BRA `(.L_x_62) ;  /* 0x0000000000083947 */ /* 0x000fea0003800000 */
[----:B------:R-:W3:Y:S02]  /*2260*/  SYNCS.CCTL.IV [UR8+0xc000] ;  /* 0x00c00000ff0079b1 */ /* 0x000ee40008000008 */
[----:B---3--:R-:W3:Y:S02]  /*2270*/  SYNCS.CCTL.IV [UR8+0xc010] ;  /* 0x00c01000ff0079b1 */ /* 0x008ee40008000008 */
.L_x_62:
[----:B--2---:R-:W-:Y:S05]  /*2280*/  BSYNC.RECONVERGENT B4 ;  /* 0x0000000000047941 */ /* 0x004fea0003800200 */
.L_x_61:
[----:B------:R-:W-:Y:S01]  /*2290*/  USHF.L.U32 UR4, UR9, 0x15, URZ ;  /* 0x0000001509047899 */ /* 0x000fe200080006ff */
[C---:B------:R-:W-:Y:S01]  /*22a0*/  IMAD.SHL.U32 R2, R0.reuse, 0x10, RZ ;  /* 0x0000001000027824 */ /* 0x040fe200078e00ff */
[----:B------:R-:W-:Y:S01]  /*22b0*/  USHF.L.U32 UR9, UR9, 0x3, URZ ;  /* 0x0000000309097899 */ /* 0x000fe200080006ff */
[----:B-----5:R-:W-:Y:S01]  /*22c0*/  SHF.R.U32.HI R3, RZ, 0x1, R0 ;  /* 0x00000001ff037819 */ /* 0x020fe20000011600 */
[----:B------:R-:W-:Y:S01]  /*22d0*/  ULOP3.LUT UR4, UR4, 0x600000, URZ, 0xc0, !UPT ;  /* 0x0060000004047892 */ /* 0x000fe2000f8ec0ff */
[----:B------:R-:W-:Y:S01]  /*22e0*/  IMAD.SHL.U32 R0, R0, 0x80, RZ ;  /* 0x0000008000007824 */ /* 0x000fe200078e00ff */
[----:B------:R-:W-:Y:S01]  /*22f0*/  ULOP3.LUT UR9, UR9, 0x20, URZ, 0xc0, !UPT ;  /* 0x0000002009097892 */ /* 0x000fe2000f8ec0ff */
[----:B------:R-:W-:Y:S02]  /*2300*/  LOP3.LUT R2, R2, 0x70, RZ, 0xc0, !PT ;  /* 0x0000007002027812 */ /* 0x000fe400078ec0ff */
[----:B------:R-:W-:Y:S01]  /*2310*/  ELECT P0, URZ, PT ;  /* 0x0000000000ff782f */ /* 0x000fe20003800000 */
[----:B------:R-:W-:Y:S01]  /*2320*/  UIADD3 UR4, UPT, UPT, UR9, UR4, UR32 ;  /* 0x0000000409047290 */ /* 0x000fe2000fffe020 */
[----:B------:R-:W-:Y:S01]  /*2330*/  LOP3.LUT R3, R2, 0x40, R3, 0x78, !PT ;  /* 0x0000004002037812 */ /* 0x000fe200078e7803 */
[----:B------:R-:W-:Y:S01]  /*2340*/  UMOV UR10, UR31 ;  /* 0x0000001f000a7c82 */ /* 0x000fe20008000000 */
[----:B------:R-:W-:Y:S01]  /*2350*/  ISETP.LT.U32.AND P0, PT, R36, 0x20, P0 ;  /* 0x000000202400780c */ /* 0x000fe20000701070 */
[----:B------:R-:W-:Y:S01]  /*2360*/  UMOV UR9, UR26 ;  /* 0x0000001a00097c82 */ /* 0x000fe20008000000 */
[----:B------:R-:W-:-:S04]  /*2370*/  LOP3.LUT R0, R3, 0x3f80, R0, 0xf8, !PT ;  /* 0x00003f8003007812 */ /* 0x000fc800078ef800 */
[----:B------:R-:W2:Y:S01]  /*2380*/  LDTM.x32 R4, tmem[UR4] ;  /* 0x00000004000479ee */ /* 0x000ea200082c0000 */
[C---:B------:R-:W-:Y:S01]  /*2390*/  LOP3.LUT R2, R0.reuse, 0x10, RZ, 0x3c, !PT ;  /* 0x0000001000027812 */ /* 0x040fe200078e3cff */
[----:B------:R-:W-:Y:S01]  /*23a0*/  NOP ;  /* 0x0000000000007918 */ /* 0x000fe20000000000 */
[----:B------:R-:W-:-:S04]  /*23b0*/  LOP3.LUT R3, R0, 0x20, RZ, 0x3c, !PT ;  /* 0x0000002000037812 */ /* 0x000fc800078e3cff */
[----:B--2---:R-:W-:Y:S01]  /*23c0*/  VOTEU.ANY UP1, P0 ;  /* 0x0000000000ff7886 */ /* 0x004fe20000020100 */
[----:B------:R-:W-:Y:S01]  /*23d0*/  VOTEU.ANY UP0, P0 ;  /* 0x0000000000ff7886 */ /* 0x000fe20000000100 */
[----:B------:R-:W-:Y:S02]  /*23e0*/  F2FP.BF16.F32.PACK_AB R4, R5, R4 ;  /* 0x000000040504723e */ /* 0x000fe400000010ff */
[----:B------:R-:W-:Y:S02]  /*23f0*/  F2FP.BF16.F32.PACK_AB R5, R7, R6 ;  /* 0x000000060705723e */ /* 0x000fe400000010ff */
[----:B------:R-:W-:Y:S02]  /*2400*/  F2FP.BF16.F32.PACK_AB R12, R13, R12 ;  /* 0x0000000c0d0c723e */ /* 0x000fe400000010ff */
[----:B------:R-:W-:Y:S02]  /*2410*/  F2FP.BF16.F32.PACK_AB R6, R9, R8 ;  /* 0x000000080906723e */ /* 0x000fe400000010ff */
[----:B------:R-:W-:-:S02]  /*2420*/  F2FP.BF16.F32.PACK_AB R7, R11, R10 ;  /* 0x0000000a0b07723e */ /* 0x000fc400000010ff */
[----:B------:R-:W-:Y:S02]  /*2430*/  F2FP.BF16.F32.PACK_AB R13, R15, R14 ;  /* 0x0000000e0f0d723e */ /* 0x000fe400000010ff */
[----:B------:R-:W-:Y:S01]  /*2440*/  F2FP.BF16.F32.PACK_AB R20, R21, R20 ;  /* 0x000000141514723e */ /* 0x000fe200000010ff */
[----:B---3--:R2:W-:Y:S01]  /*2450*/  STS.128 [R0+UR8], R4 ;  /* 0x0000000400007988 */ /* 0x0085e20008000c08 */
[----:B------:R-:W-:Y:S02]  /*2460*/  F2FP.BF16.F32.PACK_AB R14, R17, R16 ;  /* 0x00000010110e723e */ /* 0x000fe400000010ff */
[----:B------:R-:W-:Y:S02]  /*2470*/  F2FP.BF16.F32.PACK_AB R15, R19, R18 ;  /* 0x00000012130f723e */ /* 0x000fe400000010ff */
[----:B------:R-:W-:Y:S02]  /*2480*/  F2FP.BF16.F32.PACK_AB R21, R23, R22 ;  /* 0x000000161715723e */ /* 0x000fe400000010ff */
[----:B------:R-:W-:Y:S01]  /*2490*/  F2FP.BF16.F32.PACK_AB R28, R29, R28 ;  /* 0x0000001c1d1c723e */ /* 0x000fe200000010ff */
[----:B------:R2:W-:Y:S01]  /*24a0*/  STS.128 [R2+UR8], R12 ;  /* 0x0000000c02007988 */ /* 0x0005e20008000c08 */
[----:B------:R-:W-:-:S02]  /*24b0*/  F2FP.BF16.F32.PACK_AB R22, R25, R24 ;  /* 0x000000181916723e */ /* 0x000fc400000010ff */
[----:B------:R-:W-:Y:S02]  /*24c0*/  F2FP.BF16.F32.PACK_AB R23, R27, R26 ;  /* 0x0000001a1b17723e */ /* 0x000fe400000010ff */
[----:B------:R-:W-:Y:S02]  /*24d0*/  F2FP.BF16.F32.PACK_AB R29, R31, R30 ;  /* 0x0000001e1f1d723e */ /* 0x000fe400000010ff */
[----:B------:R-:W-:Y:S01]  /*24e0*/  F2FP.BF16.F32.PACK_AB R30, R33, R32 ;  /* 0x00000020211e723e */ /* 0x000fe200000010ff */
[----:B------:R2:W-:Y:S01]  /*24f0*/  STS.128 [R3+UR8], R20 ;  /* 0x0000001403007988 */ /* 0x0005e20008000c08 */
[----:B------:R-:W-:Y:S02]  /*2500*/  F2FP.BF16.F32.PACK_AB R31, R35, R34 ;  /* 0x00000022231f723e */ /* 0x000fe400000010ff */
[----:B------:R-:W-:-:S05]  /*2510*/  LOP3.LUT R8, R0, 0x30, RZ, 0x3c, !PT ;  /* 0x0000003000087812 */ /* 0x000fca00078e3cff */
[----:B------:R2:W-:Y:S01]  /*2520*/  STS.128 [R8+UR8], R28 ;  /* 0x0000001c08007988 */ /* 0x0005e20008000c08 */
[----:B------:R3:W-:Y:S06]  /*2530*/  MEMBAR.ALL.CTA ;  /* 0x0000000000007992 */ /* 0x0007ec0000008000 */
[----:B---3--:R-:W3:Y:S02]  /*2540*/  FENCE.VIEW.ASYNC.S ;  /* 0x00000000000073c6 */ /* 0x008ee40000000000 */
[----:B---3--:R-:W-:Y:S06]  /*2550*/  BAR.SYNC.DEFER_BLOCKING 0x0 ;  /* 0x0000000000007b1d */ /* 0x008fec0000010000 */
[----:B------:R2:W-:Y:S01]  /*2560*/  @UP1 UTMASTG.2D [UR8], [UR12] ;  /* 0x000000080c0013b5 */ /* 0x0005e20008008000 */
[----:B------:R0:W-:Y:S01]  /*2570*/  UTMACMDFLUSH ;  /* 0x00000000000079b7 */ /* 0x0001e20000000000 */
[----:B------:R-:W-:-:S04]  /*2580*/  DEPBAR.LE SB0, 0x0 ;  /* 0x000080000000791a */ /* 0x000fc80000000000 */
[----:B------:R-:W-:Y:S08]  /*2590*/  BAR.SYNC.DEFER_BLOCKING 0x0 ;  /* 0x0000000000007b1d */ /* 0x000ff00000010000 */
[----:B------:R-:W-:Y:S06]  /*25a0*/  BAR.SYNC.DEFER_BLOCKING 0x0 ;  /* 0x0000000000007b1d */ /* 0x000fec0000010000 */
[----:B--2---:R-:W-:Y:S05]  /*25b0*/  @P2 BRA `(.L_x_63) ;  /* 0x0000000000a02947 */ /* 0x004fea0003800000 */
[----:B------:R-:W2:Y:S01]  /*25c0*/  S2UR UR5, SR_CgaCtaId ;  /* 0x00000000000579c3 */ /* 0x000ea20000008800 */
[----:B------:R-:W-:Y:S01]  /*25d0*/  NOP ;  /* 0x0000000000007918 */ /* 0x000fe20000000000 */
[----:B------:R-:W-:Y:S01]  /*25e0*/  UMOV UR4, 0x50 ;  /* 0x0000005000047882 */ /* 0x000fe20000000000 */
[----:B------:R-:W-:Y:S02]  /*25f0*/  IMAD.U32 R0, RZ, RZ, UR32 ;  /* 0x00000020ff007e24 */ /* 0x000fe4000f8e00ff */
[----:B------:R-:W-:Y:S02]  /*2600*/  IMAD.MOV.U32 R3, RZ, RZ, 0x3 ;  /* 0x00000003ff037424 */ /* 0x000fe400078e00ff */
[----:B------:R-:W-:Y:S01]  /*2610*/  IMAD.MOV.U32 R7, RZ, RZ, 0x1 ;  /* 0x00000001ff077424 */ /* 0x000fe200078e00ff */
[----:B------:R-:W-:-:S04]  /*2620*/  LOP3.LUT R0, R0, 0xffff, RZ, 0xc0, !PT ;  /* 0x0000ffff00007812 */ /* 0x000fc800078ec0ff */
[----:B------:R-:W-:-:S05]  /*2630*/  SHF.R.U32.HI R0, RZ, 0x5, R0 ;  /* 0x00000005ff007819 */ /* 0x000fca0000011600 */
[----:B------:R-:W-:Y:S01]  /*2640*/  VIADD R2, R0, 0x10 ;  /* 0x0000001000027836 */ /* 0x000fe20000000000 */
[----:B------:R-:W-:Y:S01]  /*2650*/  SHF.L.U32 R0, R3, R0, RZ ;  /* 0x0000000003007219 */ /* 0x000fe200000006ff */
[----:B--2---:R-:W-:-:S03]  /*2660*/  ULEA UR6, UR5, UR4, 0x18 ;  /* 0x0000000405067291 */ /* 0x004fc6000f8ec0ff */
[----:B------:R-:W-:-:S04]  /*2670*/  SHF.L.U32 R3, R7, R2, RZ ;  /* 0x0000000207037219 */ /* 0x000fc800000006ff */
[----:B------:R-:W-:Y:S02]  /*2680*/  LOP3.LUT R0, R3, R0, RZ, 0xfc, !PT ;  /* 0x0000000003007212 */ /* 0x000fe400078efcff */
[----:B------:R-:W2:Y:S02]  /*2690*/  LDS R5, [UR6] ;  /* 0x00000006ff057984 */ /* 0x000ea40008000800 */
[C---:B------:R-:W-:Y:S02]  /*26a0*/  LOP3.LUT R2, R0.reuse, 0xffff, RZ, 0xc0, !PT ;  /* 0x0000ffff00027812 */ /* 0x040fe400078ec0ff */
[----:B--2---:R-:W-:-:S04]  /*26b0*/  LOP3.LUT R3, R0, 0xffff, R5, 0x80, !PT ;  /* 0x0000ffff00037812 */ /* 0x004fc800078e8005 */
[----:B------:R-:W-:-:S13]  /*26c0*/  ISETP.NE.AND P0, PT, R3, R2, PT ;  /* 0x000000020300720c */ /* 0x000fda0003f05270 */
[----:B------:R-:W-:Y:S05]  /*26d0*/  @P0 BRA `(.L_x_64) ;  /* 0x0000000000500947 */ /* 0x000fea0003800000 */
[----:B------:R-:W-:Y:S02]  /*26e0*/  SHF.R.U32.HI R5, RZ, 0x10, R5 ;  /* 0x00000010ff057819 */ /* 0x000fe40000011605 */
[----:B------:R-:W-:-:S04]  /*26f0*/  SHF.R.U32.HI R2, RZ, 0x10, R0 ;  /* 0x00000010ff027819 */ /* 0x000fc80000011600 */
[----:B------:R-:W-:-:S04]  /*2700*/  LOP3.LUT R5, R5, R2, RZ, 0xc0, !PT ;  /* 0x0000000205057212 */ /* 0x000fc800078ec0ff */
[----:B------:R-:W-:-:S13]  /*2710*/  ISETP.NE.AND P0, PT, R5, R2, PT ;  /* 0x000000020500720c */ /* 0x000fda0003f05270 */
[----:B------:R-:W-:Y:S05]  /*2720*/  @P0 BRA `(.L_x_65) ;  /* 0x0000000000300947 */ /* 0x000fea0003800000 */
[----:B------:R-:W-:Y:S01]  /*2730*/  R2UR UR4, R0 ;  /* 0x00000000000472ca */ /* 0x000fe200000e0000 */
[----:B------:R-:W-:Y:S01]  /*2740*/  VOTEU.ANY UR5, UPT, PT ;  /* 0x0000000000057886 */ /* 0x000fe200038e0100 */
[----:B------:R-:W2:Y:S01]  /*2750*/  S2R R0, SR_LANEID ;  /* 0x0000000000007919 */ /* 0x000ea20000000000 */
[----:B------:R-:W-:-:S10]  /*2760*/  UFLO.U32 UR5, UR5 ;  /* 0x00000005000572bd */ /* 0x000fd400080e0000 */
[----:B------:R-:W-:-:S06]  /*2770*/  ULOP3.LUT UR4, URZ, UR4, URZ, 0x33, !UPT ;  /* 0x00000004ff047292 */ /* 0x000fcc000f8e33ff */
[----:B------:R-:W-:-:S04]  /*2780*/  IMAD.U32 R2, RZ, RZ, UR4 ;  /* 0x00000004ff027e24 */ /* 0x000fc8000f8e00ff */
[----:B------:R-:W3:Y:S02]  /*2790*/  REDUX UR7, R2 ;  /* 0x00000000020773c4 */ /* 0x000ee40000000000 */
[----:B------:R4:W-:Y:S01]  /*27a0*/  UTCATOMSWS.AND URZ, UR4 ;  /* 0x0000000400ff79e3 */ /* 0x0009e20008000000 */
[----:B--2---:R-:W-:Y:S01]  /*27b0*/  ISETP.EQ.U32.AND P0, PT, R0, UR5, PT ;  /* 0x0000000500007c0c */ /* 0x004fe2000bf02070 */
[----:B---3--:R-:W-:-:S12]  /*27c0*/  IMAD.U32 R0, RZ, RZ, UR7 ;  /* 0x00000007ff007e24 */ /* 0x008fd8000f8e00ff */
[----:B------:R4:W-:Y:S01]  /*27d0*/  @P0 ATOMS.AND RZ, [UR6], R0 ;  /* 0x00000000ffff098c */ /* 0x0009e2000a800006 */
[----:B------:R-:W-:Y:S05]  /*27e0*/  BRA `(.L_x_63) ;  /* 0x0000000000147947 */ /* 0x000fea0003800000 */
.L_x_65:
[----:B------:R-:W-:-:S07]  /*27f0*/  MOV R2, 0x2810 ;  /* 0x0000281000027802 */ /* 0x000fce0000000f00 */
[----:B-1----:R-:W-:Y:S05]  /*2800*/  CALL.REL.NOINC `($__internal_0_$__cuda_sm10x_tcgen05_guardrail_trap_col_being_dealloced_not_returned_by_alloc) ;  /* 0x0000000000447944 */ /* 0x002fea0003c00000 */
[----:B------:R-:W-:Y:S05]  /*2810*/  BRA `(.L_x_63) ;  /* 0x0000000000087947 */ /* 0x000fea0003800000 */
.L_x_64:
[----:B------:R-:W-:-:S07]  /*2820*/  MOV R2, 0x2840 ;  /* 0x0000284000027802 */ /* 0x000fce0000000f00 */
[----:B-1----:R-:W-:Y:S05]  /*2830*/  CALL.REL.NOINC `($__internal_2_$__cuda_sm10x_tcgen05_guardrail_trap_unallocated_columns_being_dealloced) ;  /* 0x0000000000507944 */ /* 0x002fea0003c00000 */
.L_x_63:
[----:B------:R-:W-:Y:S01]  /*2840*/  NOP ;  /* 0x0000000000007918 */ /* 0x000fe20000000000 */
[----:B----4-:R-:W-:Y:S05]  /*2850*/  EXIT ;  /* 0x000000000000794d */ /* 0x010fea0003800000 */
.L_x_54:
[----:B------:R-:W2:Y:S02]  /*2860*/  SYNCS.PHASECHK.TRANS64.TRYWAIT P0, [UR8+0xc000], RZ ;  /* 0x00c000ffff0075a7 */ /* 0x000ea40008001108 */
[----:B--2---:R-:W-:Y:S05]  /*2870*/  @!P0 BRA `(.L_x_54) ;  /* 0xfffffffc00f88947 */ /* 0x004fea000383ffff */
[----:B------:R-:W-:Y:S05]  /*2880*/  BRA `(.L_x_66) ;  /* 0xfffffff000b47947 */ /* 0x000fea000383ffff */
.L_x_56:
[----:B------:R-:W2:Y:S02]  /*2890*/  SYNCS.PHASECHK.TRANS64.TRYWAIT P1, [UR8+0xc010], RZ ;  /* 0x00c010ffff0075a7 */ /* 0x000ea40008021108 */
[----:B--2---:R-:W-:Y:S05]  /*28a0*/  @!P1 BRA `(.L_x_56) ;  /* 0xfffffffc00f89947 */ /* 0x004fea000383ffff */
[----:B------:R-:W-:Y:S05]  /*28b0*/  BRA `(.L_x_67) ;  /* 0xfffffff400407947 */ /* 0x000fea000383ffff */
.L_x_57:
[----:B------:R-:W3:Y:S02]  /*28c0*/  SYNCS.PHASECHK.TRANS64.TRYWAIT P0, [UR8+0xc000], R3 ;  /* 0x00c00003ff0075a7 */ /* 0x000ee40008001108 */
[----:B---3--:R-:W-:Y:S05]  /*28d0*/  @!P0 BRA `(.L_x_57) ;  /* 0xfffffffc00f88947 */ /* 0x008fea000383ffff */
[----:B------:R-:W-:Y:S05]  /*28e0*/  BRA `(.L_x_68) ;  /* 0xfffffff400b47947 */ /* 0x000fea000383ffff */
.L_x_59:
[----:B------:R-:W3:Y:S02]  /*28f0*/  SYNCS.PHASECHK.TRANS64.TRYWAIT P0, [UR8+0xc010], R3 ;  /* 0x00c01003ff0075a7 */ /* 0x000ee40008001108 */
[----:B---3--:R-:W-:Y:S05]  /*2900*/  @!P0 BRA `(.L_x_59) ;  /* 0xfffffffc00f88947 */ /* 0x008fea000383ffff */
[----:B------:R-:W-:Y:S05]  /*2910*/  BRA `(.L_x_69) ;  /* 0xfffffff800347947 */ /* 0x000fea000383ffff */
        .weak           $__internal_0_$__cuda_sm10x_tcgen05_guardrail_trap_col_being_dealloced_not_returned_by_alloc
        .type           $__internal_0_$__cuda_sm10x_tcgen05_guardrail_trap_col_being_dealloced_not_returned_by_alloc,@function
        .size           $__internal_0_$__cuda_sm10x_tcgen05_guardrail_trap_col_being_dealloced_not_returned_by_alloc,($__internal_1_$__cuda_sm10x_tcgen05_guardrail_trap_phase_invalid_during_alloc - $__internal_0_$__cuda_sm10x_tcgen05_guardrail_trap_col_being_dealloced_not_returned_by_alloc)
$__internal_0_$__cuda_sm10x_tcgen05_guardrail_trap_col_being_dealloced_not_returned_by_alloc:
[----:B------:R-:W-:Y:S05]  /*2920*/  BPT.TRAP 0x1 ;  /* 0x000000040000795c */ /* 0x000fea0000300000 */
[----:B------:R-:W-:-:S04]  /*2930*/  IMAD.MOV.U32 R3, RZ, RZ, 0x0 ;  /* 0x00000000ff037424 */ /* 0x000fc800078e00ff */
[----:B------:R-:W-:Y:S05]  /*2940*/  RET.REL.NODEC R2 `(gluon_tcgen05) ;  /* 0xffffffd402ac7950 */ /* 0x000fea0003c3ffff */
        .weak           $__internal_1_$__cuda_sm10x_tcgen05_guardrail_trap_phase_invalid_during_alloc
        .type           $__internal_1_$__cuda_sm10x_tcgen05_guardrail_trap_phase_invalid_during_alloc,@function
        .size           $__internal_1_$__cuda_sm10x_tcgen05_guardrail_trap_phase_invalid_during_alloc,($__internal_2_$__cuda_sm10x_tcgen05_guardrail_trap_unallocated_columns_being_dealloced - $__internal_1_$__cuda_sm10x_tcgen05_guardrail_trap_phase_invalid_during_alloc)
$__internal_1_$__cuda_sm10x_tcgen05_guardrail_trap_phase_invalid_during_alloc:
[----:B------:R-:W-:Y:S05]  /*2950*/  BPT.TRAP 0x1 ;  /* 0x000000040000795c */ /* 0x000fea0000300000 */
[----:B------:R-:W-:-:S04]  /*2960*/  IMAD.MOV.U32 R3, RZ, RZ, 0x0 ;  /* 0x00000000ff037424 */ /* 0x000fc800078e00ff */
[----:B------:R-:W-:Y:S05]  /*2970*/  RET.REL.NODEC R2 `(gluon_tcgen05) ;  /* 0xffffffd402a07950 */ /* 0x000fea0003c3ffff */
        .weak           $__internal_2_$__cuda_sm10x_tcgen05_guardrail_trap_unallocated_columns_being_dealloced
        .type           $__internal_2_$__cuda_sm10x_tcgen05_guardrail_trap_unallocated_columns_being_dealloced,@function
        .size           $__internal_2_$__cuda_sm10x_tcgen05_guardrail_trap_unallocated_columns_being_dealloced,(.L_x_73 - $__internal_2_$__cuda_sm10x_tcgen05_guardrail_trap_unallocated_columns_being_dealloced)
$__internal_2_$__cuda_sm10x_tcgen05_guardrail_trap_unallocated_columns_being_dealloced:
[----:B------:R-:W-:Y:S05]  /*2980*/  BPT.TRAP 0x1 ;  /* 0x000000040000795c */ /* 0x000fea0000300000 */
[----:B------:R-:W-:-:S04]  /*2990*/  IMAD.MOV.U32 R3, RZ, RZ, 0x0 ;  /* 0x00000000ff037424 */ /* 0x000fc800078e00ff */
[----:B------:R-:W-:Y:S05]  /*29a0*/  RET.REL.NODEC R2 `(gluon_tcgen05) ;  /* 0xffffffd402947950 */ /* 0x000fea0003c3ffff */
.L_x_70:
[----:B------:R-:W-:-:S00]  /*29b0*/  BRA `(.L_x_70) ;  /* 0xfffffffc00fc7947 */ /* 0x000fc0000383ffff */
[----:B------:R-:W-:-:S00]  /*29c0*/  NOP ;  /* 0x0000000000007918 */ /* 0x000fc00000000000 */
        /* <DEDUP_REMOVED lines=11> */
.L_x_73:


//--------------------- .nv.shared.gluon_tcgen05  --------------------------
	.section	.nv.shared.gluon_tcgen05,"aw",@nobits
	.sectionflags	@""
	.align	16
	.zero		1024


//--------------------- .nv.shared.reserved.0     --------------------------
	.section	.nv.shared.reserved.0,"aw",@nobits
	.align	8
	.weak		__nv_reservedSMEM_offset_0_alias
	.size		__nv_reservedSMEM_offset_0_alias, 0, 64
	.other		__nv_reservedSMEM_offset_0_alias,@"STO_CUDA_RESERVED_SHARED STV_DEFAULT"
__nv_reservedSMEM_offset_0_alias:
	.zero		0
.nv.shared.reserved.0:
	.zero		64
	.weak		__nv_reservedSMEM_allocation_phase
	.type		__nv_reservedSMEM_allocation_phase,@object
	.size		__nv_reservedSMEM_allocation_phase,(.L_0 - __nv_reservedSMEM_allocation_phase)
__nv_reservedSMEM_allocation_phase:
	.zero		1
.L_0:
	.zero		7
	.weak		__nv_reservedSMEM_devtool_atexit_pc
	.type		__nv_reservedSMEM_devtool_atexit_pc,@object
	.size		__nv_reservedSMEM_devtool_atexit_pc,(__nv_reservedSMEM_allocation_mask - __nv_reservedSMEM_devtool_atexit_pc)
__nv_reservedSMEM_devtool_atexit_pc:
	.zero		8
	.weak		__nv_reservedSMEM_allocation_mask
	.type		__nv_reservedSMEM_allocation_mask,@object
	.size		__nv_reservedSMEM_allocation_mask,(.L_2 - __nv_reservedSMEM_allocation_mask)
__nv_reservedSMEM_allocation_mask:
	.zero		4
.L_2:


//--------------------- .nv.constant0.gluon_tcgen05 --------------------------
	.section	.nv.constant0.gluon_tcgen05,"a",@progbits
	.sectionflags	@""
	.align	4
.nv.constant0.gluon_tcgen05:
	.zero		976


//--------------------- SYMBOLS --------------------------

	.type		.nv.reservedSmem.offset0,@object
	.size		.nv.reservedSmem.offset0,0x4
	.type		.nv.reservedSmem.cap,@object
	.size		.nv.reservedSmem.cap,0x4
